//
// Generated by NVIDIA NVVM Compiler
//
// Compiler Build ID: CL-36424714
// Cuda compilation tools, release 13.0, V13.0.88
// Based on NVVM 20.0.0
//

.version 9.0
.target sm_100
.address_size 64

	// .globl	_Z11computeSumsPfS_mmiiiii
.func  (.param .b64 func_retval0) __internal_accurate_pow
(
	.param .b64 __internal_accurate_pow_param_0
)
;
.extern .shared .align 16 .b8 chunk[];

.visible .entry _Z11computeSumsPfS_mmiiiii(
	.param .u64 .ptr .align 1 _Z11computeSumsPfS_mmiiiii_param_0,
	.param .u64 .ptr .align 1 _Z11computeSumsPfS_mmiiiii_param_1,
	.param .u64 _Z11computeSumsPfS_mmiiiii_param_2,
	.param .u64 _Z11computeSumsPfS_mmiiiii_param_3,
	.param .u32 _Z11computeSumsPfS_mmiiiii_param_4,
	.param .u32 _Z11computeSumsPfS_mmiiiii_param_5,
	.param .u32 _Z11computeSumsPfS_mmiiiii_param_6,
	.param .u32 _Z11computeSumsPfS_mmiiiii_param_7,
	.param .u32 _Z11computeSumsPfS_mmiiiii_param_8
)
{
	.reg .pred 	%p<31>;
	.reg .b32 	%r<187>;
	.reg .b32 	%f<50>;
	.reg .b64 	%rd<108>;

	ld.param.u64 	%rd3, [_Z11computeSumsPfS_mmiiiii_param_0];
	ld.param.u64 	%rd5, [_Z11computeSumsPfS_mmiiiii_param_2];
	ld.param.u32 	%r70, [_Z11computeSumsPfS_mmiiiii_param_4];
	ld.param.u32 	%r74, [_Z11computeSumsPfS_mmiiiii_param_5];
	ld.param.u32 	%r71, [_Z11computeSumsPfS_mmiiiii_param_6];
	ld.param.u32 	%r72, [_Z11computeSumsPfS_mmiiiii_param_7];
	ld.param.u32 	%r73, [_Z11computeSumsPfS_mmiiiii_param_8];
	mov.u32 	%r1, %ctaid.x;
	setp.ne.s32 	%p1, %r74, 0;
	@%p1 bra 	$L__BB0_2;
	mov.u32 	%r78, %tid.x;
	mad.lo.s32 	%r164, %r72, %r78, %r73;
	bra.uni 	$L__BB0_3;
$L__BB0_2:
	mov.u32 	%r75, %tid.x;
	mov.u32 	%r76, %ctaid.y;
	mad.lo.s32 	%r77, %r71, %r76, %r75;
	mul.lo.s32 	%r164, %r77, %r72;
$L__BB0_3:
	mov.u32 	%r79, %tid.x;
	mul.lo.s32 	%r5, %r72, %r79;
	setp.lt.s32 	%p2, %r72, 1;
	@%p2 bra 	$L__BB0_16;
	cvta.to.global.u64 	%rd7, %rd3;
	mul.wide.u32 	%rd8, %r1, 4;
	add.s64 	%rd1, %rd7, %rd8;
	and.b32  	%r6, %r72, 15;
	setp.lt.u32 	%p3, %r72, 16;
	mov.b32 	%r167, 0;
	@%p3 bra 	$L__BB0_7;
	and.b32  	%r167, %r72, 2147483632;
	mov.b32 	%r165, 0;
	mov.u32 	%r85, chunk;
$L__BB0_6:
	.pragma "nounroll";
	add.s32 	%r82, %r165, %r164;
	cvt.s64.s32 	%rd9, %r82;
	mad.lo.s64 	%rd10, %rd5, %rd9, %rd1;
	ld.global.f32 	%f4, [%rd10];
	add.s32 	%r83, %r165, %r5;
	shl.b32 	%r84, %r83, 2;
	add.s32 	%r86, %r85, %r84;
	st.shared.f32 	[%r86], %f4;
	add.s32 	%r87, %r82, 1;
	cvt.s64.s32 	%rd11, %r87;
	mad.lo.s64 	%rd12, %rd5, %rd11, %rd1;
	ld.global.f32 	%f5, [%rd12];
	st.shared.f32 	[%r86+4], %f5;
	add.s32 	%r88, %r82, 2;
	cvt.s64.s32 	%rd13, %r88;
	mad.lo.s64 	%rd14, %rd5, %rd13, %rd1;
	ld.global.f32 	%f6, [%rd14];
	st.shared.f32 	[%r86+8], %f6;
	add.s32 	%r89, %r82, 3;
	cvt.s64.s32 	%rd15, %r89;
	mad.lo.s64 	%rd16, %rd5, %rd15, %rd1;
	ld.global.f32 	%f7, [%rd16];
	st.shared.f32 	[%r86+12], %f7;
	add.s32 	%r90, %r82, 4;
	cvt.s64.s32 	%rd17, %r90;
	mad.lo.s64 	%rd18, %rd5, %rd17, %rd1;
	ld.global.f32 	%f8, [%rd18];
	st.shared.f32 	[%r86+16], %f8;
	add.s32 	%r91, %r82, 5;
	cvt.s64.s32 	%rd19, %r91;
	mad.lo.s64 	%rd20, %rd5, %rd19, %rd1;
	ld.global.f32 	%f9, [%rd20];
	st.shared.f32 	[%r86+20], %f9;
	add.s32 	%r92, %r82, 6;
	cvt.s64.s32 	%rd21, %r92;
	mad.lo.s64 	%rd22, %rd5, %rd21, %rd1;
	ld.global.f32 	%f10, [%rd22];
	st.shared.f32 	[%r86+24], %f10;
	add.s32 	%r93, %r82, 7;
	cvt.s64.s32 	%rd23, %r93;
	mad.lo.s64 	%rd24, %rd5, %rd23, %rd1;
	ld.global.f32 	%f11, [%rd24];
	st.shared.f32 	[%r86+28], %f11;
	add.s32 	%r94, %r82, 8;
	cvt.s64.s32 	%rd25, %r94;
	mad.lo.s64 	%rd26, %rd5, %rd25, %rd1;
	ld.global.f32 	%f12, [%rd26];
	st.shared.f32 	[%r86+32], %f12;
	add.s32 	%r95, %r82, 9;
	cvt.s64.s32 	%rd27, %r95;
	mad.lo.s64 	%rd28, %rd5, %rd27, %rd1;
	ld.global.f32 	%f13, [%rd28];
	st.shared.f32 	[%r86+36], %f13;
	add.s32 	%r96, %r82, 10;
	cvt.s64.s32 	%rd29, %r96;
	mad.lo.s64 	%rd30, %rd5, %rd29, %rd1;
	ld.global.f32 	%f14, [%rd30];
	st.shared.f32 	[%r86+40], %f14;
	add.s32 	%r97, %r82, 11;
	cvt.s64.s32 	%rd31, %r97;
	mad.lo.s64 	%rd32, %rd5, %rd31, %rd1;
	ld.global.f32 	%f15, [%rd32];
	st.shared.f32 	[%r86+44], %f15;
	add.s32 	%r98, %r82, 12;
	cvt.s64.s32 	%rd33, %r98;
	mad.lo.s64 	%rd34, %rd5, %rd33, %rd1;
	ld.global.f32 	%f16, [%rd34];
	st.shared.f32 	[%r86+48], %f16;
	add.s32 	%r99, %r82, 13;
	cvt.s64.s32 	%rd35, %r99;
	mad.lo.s64 	%rd36, %rd5, %rd35, %rd1;
	ld.global.f32 	%f17, [%rd36];
	st.shared.f32 	[%r86+52], %f17;
	add.s32 	%r100, %r82, 14;
	cvt.s64.s32 	%rd37, %r100;
	mad.lo.s64 	%rd38, %rd5, %rd37, %rd1;
	ld.global.f32 	%f18, [%rd38];
	st.shared.f32 	[%r86+56], %f18;
	add.s32 	%r101, %r82, 15;
	cvt.s64.s32 	%rd39, %r101;
	mad.lo.s64 	%rd40, %rd5, %rd39, %rd1;
	ld.global.f32 	%f19, [%rd40];
	st.shared.f32 	[%r86+60], %f19;
	add.s32 	%r165, %r165, 16;
	setp.ne.s32 	%p4, %r165, %r167;
	@%p4 bra 	$L__BB0_6;
$L__BB0_7:
	setp.eq.s32 	%p5, %r6, 0;
	@%p5 bra 	$L__BB0_16;
	and.b32  	%r11, %r72, 7;
	setp.lt.u32 	%p6, %r6, 8;
	@%p6 bra 	$L__BB0_10;
	add.s32 	%r102, %r167, %r164;
	cvt.s64.s32 	%rd41, %r102;
	mad.lo.s64 	%rd42, %rd5, %rd41, %rd1;
	ld.global.f32 	%f20, [%rd42];
	add.s32 	%r103, %r167, %r5;
	shl.b32 	%r104, %r103, 2;
	mov.u32 	%r105, chunk;
	add.s32 	%r106, %r105, %r104;
	st.shared.f32 	[%r106], %f20;
	add.s32 	%r107, %r102, 1;
	cvt.s64.s32 	%rd43, %r107;
	mad.lo.s64 	%rd44, %rd5, %rd43, %rd1;
	ld.global.f32 	%f21, [%rd44];
	st.shared.f32 	[%r106+4], %f21;
	add.s32 	%r108, %r102, 2;
	cvt.s64.s32 	%rd45, %r108;
	mad.lo.s64 	%rd46, %rd5, %rd45, %rd1;
	ld.global.f32 	%f22, [%rd46];
	st.shared.f32 	[%r106+8], %f22;
	add.s32 	%r109, %r102, 3;
	cvt.s64.s32 	%rd47, %r109;
	mad.lo.s64 	%rd48, %rd5, %rd47, %rd1;
	ld.global.f32 	%f23, [%rd48];
	st.shared.f32 	[%r106+12], %f23;
	add.s32 	%r110, %r102, 4;
	cvt.s64.s32 	%rd49, %r110;
	mad.lo.s64 	%rd50, %rd5, %rd49, %rd1;
	ld.global.f32 	%f24, [%rd50];
	st.shared.f32 	[%r106+16], %f24;
	add.s32 	%r111, %r102, 5;
	cvt.s64.s32 	%rd51, %r111;
	mad.lo.s64 	%rd52, %rd5, %rd51, %rd1;
	ld.global.f32 	%f25, [%rd52];
	st.shared.f32 	[%r106+20], %f25;
	add.s32 	%r112, %r102, 6;
	cvt.s64.s32 	%rd53, %r112;
	mad.lo.s64 	%rd54, %rd5, %rd53, %rd1;
	ld.global.f32 	%f26, [%rd54];
	st.shared.f32 	[%r106+24], %f26;
	add.s32 	%r113, %r102, 7;
	cvt.s64.s32 	%rd55, %r113;
	mad.lo.s64 	%rd56, %rd5, %rd55, %rd1;
	ld.global.f32 	%f27, [%rd56];
	st.shared.f32 	[%r106+28], %f27;
	add.s32 	%r167, %r167, 8;
$L__BB0_10:
	setp.eq.s32 	%p7, %r11, 0;
	@%p7 bra 	$L__BB0_16;
	and.b32  	%r14, %r72, 3;
	setp.lt.u32 	%p8, %r11, 4;
	@%p8 bra 	$L__BB0_13;
	add.s32 	%r114, %r167, %r164;
	cvt.s64.s32 	%rd57, %r114;
	mad.lo.s64 	%rd58, %rd5, %rd57, %rd1;
	ld.global.f32 	%f28, [%rd58];
	add.s32 	%r115, %r167, %r5;
	shl.b32 	%r116, %r115, 2;
	mov.u32 	%r117, chunk;
	add.s32 	%r118, %r117, %r116;
	st.shared.f32 	[%r118], %f28;
	add.s32 	%r119, %r114, 1;
	cvt.s64.s32 	%rd59, %r119;
	mad.lo.s64 	%rd60, %rd5, %rd59, %rd1;
	ld.global.f32 	%f29, [%rd60];
	st.shared.f32 	[%r118+4], %f29;
	add.s32 	%r120, %r114, 2;
	cvt.s64.s32 	%rd61, %r120;
	mad.lo.s64 	%rd62, %rd5, %rd61, %rd1;
	ld.global.f32 	%f30, [%rd62];
	st.shared.f32 	[%r118+8], %f30;
	add.s32 	%r121, %r114, 3;
	cvt.s64.s32 	%rd63, %r121;
	mad.lo.s64 	%rd64, %rd5, %rd63, %rd1;
	ld.global.f32 	%f31, [%rd64];
	st.shared.f32 	[%r118+12], %f31;
	add.s32 	%r167, %r167, 4;
$L__BB0_13:
	setp.eq.s32 	%p9, %r14, 0;
	@%p9 bra 	$L__BB0_16;
	mov.b32 	%r170, 0;
	mov.u32 	%r126, chunk;
$L__BB0_15:
	.pragma "nounroll";
	add.s32 	%r123, %r167, %r164;
	cvt.s64.s32 	%rd65, %r123;
	mad.lo.s64 	%rd66, %rd5, %rd65, %rd1;
	ld.global.f32 	%f32, [%rd66];
	add.s32 	%r124, %r167, %r5;
	shl.b32 	%r125, %r124, 2;
	add.s32 	%r127, %r126, %r125;
	st.shared.f32 	[%r127], %f32;
	add.s32 	%r167, %r167, 1;
	add.s32 	%r170, %r170, 1;
	setp.ne.s32 	%p10, %r170, %r14;
	@%p10 bra 	$L__BB0_15;
$L__BB0_16:
	add.s32 	%r128, %r70, -1;
	setp.ge.s32 	%p11, %r164, %r128;
	setp.lt.s32 	%p12, %r70, 2;
	or.pred  	%p13, %p11, %p12;
	@%p13 bra 	$L__BB0_23;
	mul.lo.s32 	%r21, %r72, %r71;
	shl.b32 	%r130, %r5, 2;
	mov.u32 	%r131, chunk;
	add.s32 	%r22, %r131, %r130;
	mov.b32 	%r171, 1;
$L__BB0_18:
	mul.lo.s32 	%r24, %r171, %r72;
	rem.s32 	%r132, %r5, %r24;
	setp.ne.s32 	%p14, %r132, 0;
	@%p14 bra 	$L__BB0_23;
	add.s32 	%r173, %r5, %r171;
	setp.ge.s32 	%p15, %r171, %r24;
	setp.ge.s32 	%p16, %r173, %r21;
	or.pred  	%p17, %p15, %p16;
	setp.ge.s32 	%p18, %r173, %r70;
	or.pred  	%p19, %p18, %p17;
	@%p19 bra 	$L__BB0_22;
	add.s32 	%r133, %r24, %r5;
	min.s32 	%r134, %r133, %r21;
	min.s32 	%r26, %r70, %r134;
	ld.shared.f32 	%f49, [%r22];
	shl.b32 	%r135, %r173, 2;
	add.s32 	%r172, %r131, %r135;
	shl.b32 	%r28, %r171, 2;
$L__BB0_21:
	ld.shared.f32 	%f33, [%r172];
	add.f32 	%f49, %f33, %f49;
	st.shared.f32 	[%r22], %f49;
	add.s32 	%r173, %r173, %r171;
	add.s32 	%r172, %r172, %r28;
	setp.lt.s32 	%p20, %r173, %r26;
	@%p20 bra 	$L__BB0_21;
$L__BB0_22:
	bar.sync 	0;
	setp.lt.s32 	%p21, %r24, %r70;
	mov.u32 	%r171, %r24;
	@%p21 bra 	$L__BB0_18;
$L__BB0_23:
	setp.lt.s32 	%p22, %r72, 1;
	@%p22 bra 	$L__BB0_35;
	setp.lt.u32 	%p23, %r72, 8;
	mov.b32 	%r185, 0;
	@%p23 bra 	$L__BB0_27;
	and.b32  	%r138, %r72, 2147483640;
	neg.s32 	%r183, %r138;
	add.s32 	%r181, %r164, 7;
	add.s32 	%r180, %r164, 6;
	add.s32 	%r179, %r164, 5;
	add.s32 	%r178, %r164, 4;
	add.s32 	%r177, %r164, 3;
	add.s32 	%r176, %r164, 2;
	shl.b32 	%r139, %r5, 2;
	mov.u32 	%r140, chunk;
	add.s32 	%r141, %r139, %r140;
	add.s32 	%r175, %r141, 16;
	add.s32 	%r174, %r164, 1;
	mov.u32 	%r182, %r164;
$L__BB0_26:
	.pragma "nounroll";
	ld.param.u64 	%rd104, [_Z11computeSumsPfS_mmiiiii_param_3];
	ld.param.u64 	%rd102, [_Z11computeSumsPfS_mmiiiii_param_1];
	and.b32  	%r185, %r72, 2147483640;
	cvt.s64.s32 	%rd67, %r182;
	cvt.s64.s32 	%rd68, %r181;
	cvt.s64.s32 	%rd69, %r180;
	cvt.s64.s32 	%rd70, %r179;
	cvt.s64.s32 	%rd71, %r178;
	cvt.s64.s32 	%rd72, %r177;
	cvt.s64.s32 	%rd73, %r176;
	cvt.s64.s32 	%rd74, %r174;
	ld.shared.f32 	%f34, [%r175+-16];
	cvta.to.global.u64 	%rd75, %rd102;
	mov.u32 	%r142, %ctaid.x;
	mul.wide.u32 	%rd76, %r142, 4;
	add.s64 	%rd77, %rd75, %rd76;
	mad.lo.s64 	%rd78, %rd104, %rd67, %rd77;
	st.global.f32 	[%rd78], %f34;
	ld.shared.f32 	%f35, [%r175+-12];
	mad.lo.s64 	%rd79, %rd104, %rd74, %rd77;
	st.global.f32 	[%rd79], %f35;
	ld.shared.f32 	%f36, [%r175+-8];
	mad.lo.s64 	%rd80, %rd104, %rd73, %rd77;
	st.global.f32 	[%rd80], %f36;
	ld.shared.f32 	%f37, [%r175+-4];
	mad.lo.s64 	%rd81, %rd104, %rd72, %rd77;
	st.global.f32 	[%rd81], %f37;
	ld.shared.f32 	%f38, [%r175];
	mad.lo.s64 	%rd82, %rd104, %rd71, %rd77;
	st.global.f32 	[%rd82], %f38;
	ld.shared.f32 	%f39, [%r175+4];
	mad.lo.s64 	%rd83, %rd104, %rd70, %rd77;
	st.global.f32 	[%rd83], %f39;
	ld.shared.f32 	%f40, [%r175+8];
	mad.lo.s64 	%rd84, %rd104, %rd69, %rd77;
	st.global.f32 	[%rd84], %f40;
	ld.shared.f32 	%f41, [%r175+12];
	mad.lo.s64 	%rd85, %rd104, %rd68, %rd77;
	st.global.f32 	[%rd85], %f41;
	add.s32 	%r183, %r183, 8;
	add.s32 	%r182, %r182, 8;
	add.s32 	%r181, %r181, 8;
	add.s32 	%r180, %r180, 8;
	add.s32 	%r179, %r179, 8;
	add.s32 	%r178, %r178, 8;
	add.s32 	%r177, %r177, 8;
	add.s32 	%r176, %r176, 8;
	add.s32 	%r175, %r175, 32;
	add.s32 	%r174, %r174, 8;
	setp.ne.s32 	%p24, %r183, 0;
	@%p24 bra 	$L__BB0_26;
$L__BB0_27:
	and.b32  	%r64, %r72, 7;
	setp.eq.s32 	%p25, %r64, 0;
	@%p25 bra 	$L__BB0_35;
	ld.param.u64 	%rd103, [_Z11computeSumsPfS_mmiiiii_param_1];
	cvta.to.global.u64 	%rd86, %rd103;
	mov.u32 	%r143, %ctaid.x;
	mul.wide.u32 	%rd87, %r143, 4;
	add.s64 	%rd2, %rd86, %rd87;
	and.b32  	%r65, %r72, 3;
	setp.lt.u32 	%p26, %r64, 4;
	@%p26 bra 	$L__BB0_30;
	ld.param.u64 	%rd105, [_Z11computeSumsPfS_mmiiiii_param_3];
	add.s32 	%r144, %r185, %r164;
	cvt.s64.s32 	%rd88, %r144;
	add.s32 	%r145, %r185, %r5;
	shl.b32 	%r146, %r145, 2;
	mov.u32 	%r147, chunk;
	add.s32 	%r148, %r147, %r146;
	ld.shared.f32 	%f42, [%r148];
	mad.lo.s64 	%rd89, %rd105, %rd88, %rd2;
	st.global.f32 	[%rd89], %f42;
	add.s32 	%r149, %r144, 1;
	cvt.s64.s32 	%rd90, %r149;
	ld.shared.f32 	%f43, [%r148+4];
	mad.lo.s64 	%rd91, %rd105, %rd90, %rd2;
	st.global.f32 	[%rd91], %f43;
	add.s32 	%r150, %r144, 2;
	cvt.s64.s32 	%rd92, %r150;
	ld.shared.f32 	%f44, [%r148+8];
	mad.lo.s64 	%rd93, %rd105, %rd92, %rd2;
	st.global.f32 	[%rd93], %f44;
	add.s32 	%r151, %r144, 3;
	cvt.s64.s32 	%rd94, %r151;
	ld.shared.f32 	%f45, [%r148+12];
	mad.lo.s64 	%rd95, %rd105, %rd94, %rd2;
	st.global.f32 	[%rd95], %f45;
	add.s32 	%r185, %r185, 4;
$L__BB0_30:
	setp.eq.s32 	%p27, %r65, 0;
	@%p27 bra 	$L__BB0_35;
	setp.eq.s32 	%p28, %r65, 1;
	@%p28 bra 	$L__BB0_33;
	ld.param.u64 	%rd106, [_Z11computeSumsPfS_mmiiiii_param_3];
	add.s32 	%r152, %r185, %r164;
	cvt.s64.s32 	%rd96, %r152;
	add.s32 	%r153, %r185, %r5;
	shl.b32 	%r154, %r153, 2;
	mov.u32 	%r155, chunk;
	add.s32 	%r156, %r155, %r154;
	ld.shared.f32 	%f46, [%r156];
	mad.lo.s64 	%rd97, %rd106, %rd96, %rd2;
	st.global.f32 	[%rd97], %f46;
	add.s32 	%r157, %r152, 1;
	cvt.s64.s32 	%rd98, %r157;
	ld.shared.f32 	%f47, [%r156+4];
	mad.lo.s64 	%rd99, %rd106, %rd98, %rd2;
	st.global.f32 	[%rd99], %f47;
	add.s32 	%r185, %r185, 2;
$L__BB0_33:
	and.b32  	%r158, %r72, 1;
	setp.eq.b32 	%p29, %r158, 1;
	not.pred 	%p30, %p29;
	@%p30 bra 	$L__BB0_35;
	ld.param.u64 	%rd107, [_Z11computeSumsPfS_mmiiiii_param_3];
	add.s32 	%r159, %r185, %r164;
	cvt.s64.s32 	%rd100, %r159;
	add.s32 	%r160, %r185, %r5;
	shl.b32 	%r161, %r160, 2;
	mov.u32 	%r162, chunk;
	add.s32 	%r163, %r162, %r161;
	ld.shared.f32 	%f48, [%r163];
	mad.lo.s64 	%rd101, %rd107, %rd100, %rd2;
	st.global.f32 	[%rd101], %f48;
$L__BB0_35:
	ret;

}
	// .globl	_Z16computeFinalSumsPfmiiiiS_
.visible .entry _Z16computeFinalSumsPfmiiiiS_(
	.param .u64 .ptr .align 1 _Z16computeFinalSumsPfmiiiiS__param_0,
	.param .u64 _Z16computeFinalSumsPfmiiiiS__param_1,
	.param .u32 _Z16computeFinalSumsPfmiiiiS__param_2,
	.param .u32 _Z16computeFinalSumsPfmiiiiS__param_3,
	.param .u32 _Z16computeFinalSumsPfmiiiiS__param_4,
	.param .u32 _Z16computeFinalSumsPfmiiiiS__param_5,
	.param .u64 .ptr .align 1 _Z16computeFinalSumsPfmiiiiS__param_6
)
{
	.reg .pred 	%p<8>;
	.reg .b32 	%r<38>;
	.reg .b32 	%f<23>;
	.reg .b64 	%rd<20>;

	ld.param.u64 	%rd2, [_Z16computeFinalSumsPfmiiiiS__param_0];
	ld.param.u64 	%rd3, [_Z16computeFinalSumsPfmiiiiS__param_1];
	ld.param.u32 	%r13, [_Z16computeFinalSumsPfmiiiiS__param_2];
	ld.param.u32 	%r16, [_Z16computeFinalSumsPfmiiiiS__param_3];
	ld.param.u32 	%r14, [_Z16computeFinalSumsPfmiiiiS__param_4];
	ld.param.u32 	%r15, [_Z16computeFinalSumsPfmiiiiS__param_5];
	ld.param.u64 	%rd4, [_Z16computeFinalSumsPfmiiiiS__param_6];
	setp.ne.s32 	%p1, %r16, 0;
	@%p1 bra 	$L__BB1_2;
	mov.u32 	%r18, %ctaid.x;
	mov.u32 	%r19, %ntid.x;
	mov.u32 	%r20, %tid.x;
	mad.lo.s32 	%r33, %r18, %r19, %r20;
	bra.uni 	$L__BB1_3;
$L__BB1_2:
	mov.u32 	%r17, %tid.x;
	add.s32 	%r33, %r15, %r17;
$L__BB1_3:
	setp.lt.s32 	%p2, %r14, %r13;
	cvta.to.global.u64 	%rd5, %rd2;
	mul.wide.s32 	%rd6, %r33, 4;
	add.s64 	%rd1, %rd5, %rd6;
	@%p2 bra 	$L__BB1_5;
	ld.global.f32 	%f22, [%rd1];
	bra.uni 	$L__BB1_10;
$L__BB1_5:
	ld.global.f32 	%f22, [%rd1];
	shl.b32 	%r21, %r14, 1;
	max.s32 	%r22, %r13, %r21;
	setp.lt.s32 	%p3, %r21, %r13;
	selp.u32 	%r23, 1, 0, %p3;
	or.b32  	%r24, %r21, %r23;
	sub.s32 	%r25, %r22, %r24;
	div.u32 	%r26, %r25, %r14;
	add.s32 	%r4, %r26, %r23;
	and.b32  	%r27, %r4, 3;
	setp.eq.s32 	%p4, %r27, 3;
	mov.u32 	%r36, %r14;
	@%p4 bra 	$L__BB1_8;
	add.s32 	%r28, %r4, 1;
	and.b32  	%r29, %r28, 3;
	neg.s32 	%r34, %r29;
	mov.u32 	%r36, %r14;
$L__BB1_7:
	.pragma "nounroll";
	cvt.s64.s32 	%rd7, %r36;
	mad.lo.s64 	%rd8, %rd3, %rd7, %rd1;
	ld.global.f32 	%f9, [%rd8];
	add.f32 	%f22, %f9, %f22;
	st.global.f32 	[%rd1], %f22;
	add.s32 	%r36, %r36, %r14;
	add.s32 	%r34, %r34, 1;
	setp.ne.s32 	%p5, %r34, 0;
	@%p5 bra 	$L__BB1_7;
$L__BB1_8:
	setp.lt.u32 	%p6, %r4, 3;
	@%p6 bra 	$L__BB1_10;
$L__BB1_9:
	cvt.s64.s32 	%rd9, %r36;
	mad.lo.s64 	%rd10, %rd3, %rd9, %rd1;
	ld.global.f32 	%f10, [%rd10];
	add.f32 	%f11, %f10, %f22;
	st.global.f32 	[%rd1], %f11;
	add.s32 	%r30, %r36, %r14;
	cvt.s64.s32 	%rd11, %r30;
	mad.lo.s64 	%rd12, %rd3, %rd11, %rd1;
	ld.global.f32 	%f12, [%rd12];
	add.f32 	%f13, %f12, %f11;
	st.global.f32 	[%rd1], %f13;
	add.s32 	%r31, %r30, %r14;
	cvt.s64.s32 	%rd13, %r31;
	mad.lo.s64 	%rd14, %rd3, %rd13, %rd1;
	ld.global.f32 	%f14, [%rd14];
	add.f32 	%f15, %f14, %f13;
	st.global.f32 	[%rd1], %f15;
	add.s32 	%r32, %r31, %r14;
	cvt.s64.s32 	%rd15, %r32;
	mad.lo.s64 	%rd16, %rd3, %rd15, %rd1;
	ld.global.f32 	%f16, [%rd16];
	add.f32 	%f22, %f16, %f15;
	st.global.f32 	[%rd1], %f22;
	add.s32 	%r36, %r32, %r14;
	setp.lt.s32 	%p7, %r36, %r13;
	@%p7 bra 	$L__BB1_9;
$L__BB1_10:
	cvta.to.global.u64 	%rd17, %rd4;
	cvt.rn.f32.s32 	%f17, %r13;
	div.rn.f32 	%f18, %f22, %f17;
	st.global.f32 	[%rd1], %f18;
	add.s64 	%rd19, %rd17, %rd6;
	st.global.f32 	[%rd19], %f18;
	ret;

}
	// .globl	_Z22computeVarianceSquaresPfmS_iiii
.visible .entry _Z22computeVarianceSquaresPfmS_iiii(
	.param .u64 .ptr .align 1 _Z22computeVarianceSquaresPfmS_iiii_param_0,
	.param .u64 _Z22computeVarianceSquaresPfmS_iiii_param_1,
	.param .u64 .ptr .align 1 _Z22computeVarianceSquaresPfmS_iiii_param_2,
	.param .u32 _Z22computeVarianceSquaresPfmS_iiii_param_3,
	.param .u32 _Z22computeVarianceSquaresPfmS_iiii_param_4,
	.param .u32 _Z22computeVarianceSquaresPfmS_iiii_param_5,
	.param .u32 _Z22computeVarianceSquaresPfmS_iiii_param_6
)
{
	.reg .pred 	%p<15>;
	.reg .b32 	%r<30>;
	.reg .b32 	%f<6>;
	.reg .b64 	%rd<11>;
	.reg .b64 	%fd<18>;

	ld.param.u64 	%rd2, [_Z22computeVarianceSquaresPfmS_iiii_param_0];
	ld.param.u64 	%rd3, [_Z22computeVarianceSquaresPfmS_iiii_param_1];
	ld.param.u64 	%rd4, [_Z22computeVarianceSquaresPfmS_iiii_param_2];
	ld.param.u32 	%r9, [_Z22computeVarianceSquaresPfmS_iiii_param_4];
	ld.param.u32 	%r7, [_Z22computeVarianceSquaresPfmS_iiii_param_5];
	ld.param.u32 	%r8, [_Z22computeVarianceSquaresPfmS_iiii_param_6];
	setp.ne.s32 	%p1, %r9, 1;
	@%p1 bra 	$L__BB2_2;
	mov.u32 	%r12, %tid.x;
	add.s32 	%r29, %r8, %r12;
	bra.uni 	$L__BB2_3;
$L__BB2_2:
	mov.u32 	%r10, %tid.x;
	mov.u32 	%r11, %ctaid.y;
	mad.lo.s32 	%r29, %r7, %r11, %r10;
$L__BB2_3:
	cvta.to.global.u64 	%rd5, %rd2;
	cvta.to.global.u64 	%rd6, %rd4;
	mov.u32 	%r13, %ctaid.x;
	cvt.s64.s32 	%rd7, %r29;
	mad.lo.s64 	%rd8, %rd3, %rd7, %rd5;
	mul.wide.u32 	%rd9, %r13, 4;
	add.s64 	%rd1, %rd8, %rd9;
	ld.global.f32 	%f2, [%rd1];
	add.s64 	%rd10, %rd6, %rd9;
	ld.global.f32 	%f3, [%rd10];
	sub.f32 	%f1, %f2, %f3;
	cvt.f64.f32 	%fd1, %f1;
	{
	.reg .b32 %temp; 
	mov.b64 	{%temp, %r4}, %fd1;
	}
	mov.f64 	%fd9, 0d4000000000000000;
	{
	.reg .b32 %temp; 
	mov.b64 	{%temp, %r14}, %fd9;
	}
	and.b32  	%r6, %r14, 2146435072;
	setp.eq.s32 	%p2, %r6, 1062207488;
	abs.f64 	%fd2, %fd1;
	{ // callseq 0, 0
	.param .b64 param0;
	st.param.f64 	[param0], %fd2;
	.param .b64 retval0;
	call.uni (retval0), 
	__internal_accurate_pow, 
	(
	param0
	);
	ld.param.f64 	%fd10, [retval0];
	} // callseq 0
	setp.lt.s32 	%p3, %r4, 0;
	neg.f64 	%fd12, %fd10;
	selp.f64 	%fd13, %fd12, %fd10, %p2;
	selp.f64 	%fd17, %fd13, %fd10, %p3;
	setp.neu.f32 	%p4, %f1, 0f00000000;
	@%p4 bra 	$L__BB2_5;
	setp.eq.s32 	%p5, %r6, 1062207488;
	selp.b32 	%r15, %r4, 0, %p5;
	setp.lt.s32 	%p6, %r14, 0;
	or.b32  	%r16, %r15, 2146435072;
	selp.b32 	%r17, %r16, %r15, %p6;
	mov.b32 	%r18, 0;
	mov.b64 	%fd17, {%r18, %r17};
$L__BB2_5:
	add.f64 	%fd14, %fd1, 0d4000000000000000;
	{
	.reg .b32 %temp; 
	mov.b64 	{%temp, %r19}, %fd14;
	}
	and.b32  	%r20, %r19, 2146435072;
	setp.ne.s32 	%p7, %r20, 2146435072;
	@%p7 bra 	$L__BB2_10;
	setp.num.f32 	%p8, %f1, %f1;
	@%p8 bra 	$L__BB2_8;
	mov.f64 	%fd15, 0d4000000000000000;
	add.rn.f64 	%fd17, %fd1, %fd15;
	bra.uni 	$L__BB2_10;
$L__BB2_8:
	setp.neu.f64 	%p9, %fd2, 0d7FF0000000000000;
	@%p9 bra 	$L__BB2_10;
	setp.lt.s32 	%p10, %r4, 0;
	setp.eq.s32 	%p11, %r6, 1062207488;
	setp.lt.s32 	%p12, %r14, 0;
	selp.b32 	%r22, 0, 2146435072, %p12;
	and.b32  	%r23, %r14, 2147483647;
	setp.ne.s32 	%p13, %r23, 1071644672;
	or.b32  	%r24, %r22, -2147483648;
	selp.b32 	%r25, %r24, %r22, %p13;
	selp.b32 	%r26, %r25, %r22, %p11;
	selp.b32 	%r27, %r26, %r22, %p10;
	mov.b32 	%r28, 0;
	mov.b64 	%fd17, {%r28, %r27};
$L__BB2_10:
	setp.eq.f32 	%p14, %f1, 0f3F800000;
	cvt.rn.f32.f64 	%f4, %fd17;
	selp.f32 	%f5, 0f3F800000, %f4, %p14;
	st.global.f32 	[%rd1], %f5;
	ret;

}
	// .globl	_Z12computeNormsPfmS_S_iiii
.visible .entry _Z12computeNormsPfmS_S_iiii(
	.param .u64 .ptr .align 1 _Z12computeNormsPfmS_S_iiii_param_0,
	.param .u64 _Z12computeNormsPfmS_S_iiii_param_1,
	.param .u64 .ptr .align 1 _Z12computeNormsPfmS_S_iiii_param_2,
	.param .u64 .ptr .align 1 _Z12computeNormsPfmS_S_iiii_param_3,
	.param .u32 _Z12computeNormsPfmS_S_iiii_param_4,
	.param .u32 _Z12computeNormsPfmS_S_iiii_param_5,
	.param .u32 _Z12computeNormsPfmS_S_iiii_param_6,
	.param .u32 _Z12computeNormsPfmS_S_iiii_param_7
)
{
	.reg .pred 	%p<3>;
	.reg .b32 	%r<13>;
	.reg .b32 	%f<6>;
	.reg .b64 	%rd<17>;

	ld.param.u64 	%rd2, [_Z12computeNormsPfmS_S_iiii_param_0];
	ld.param.u64 	%rd3, [_Z12computeNormsPfmS_S_iiii_param_1];
	ld.param.u64 	%rd4, [_Z12computeNormsPfmS_S_iiii_param_2];
	ld.param.u64 	%rd5, [_Z12computeNormsPfmS_S_iiii_param_3];
	ld.param.u32 	%r7, [_Z12computeNormsPfmS_S_iiii_param_5];
	ld.param.u32 	%r5, [_Z12computeNormsPfmS_S_iiii_param_6];
	ld.param.u32 	%r6, [_Z12computeNormsPfmS_S_iiii_param_7];
	mov.u32 	%r1, %ctaid.x;
	setp.ne.s32 	%p1, %r7, 1;
	@%p1 bra 	$L__BB3_2;
	mov.u32 	%r10, %tid.x;
	add.s32 	%r12, %r6, %r10;
	bra.uni 	$L__BB3_3;
$L__BB3_2:
	mov.u32 	%r8, %tid.x;
	mov.u32 	%r9, %ctaid.y;
	mad.lo.s32 	%r12, %r5, %r9, %r8;
$L__BB3_3:
	cvt.s64.s32 	%rd6, %r12;
	cvta.to.global.u64 	%rd7, %rd2;
	mad.lo.s64 	%rd1, %rd3, %rd6, %rd7;
	cvta.to.global.u64 	%rd8, %rd5;
	mul.wide.u32 	%rd9, %r1, 4;
	add.s64 	%rd10, %rd8, %rd9;
	ld.global.f32 	%f1, [%rd10];
	setp.eq.f32 	%p2, %f1, 0f00000000;
	@%p2 bra 	$L__BB3_5;
	add.s64 	%rd14, %rd1, %rd9;
	ld.global.f32 	%f2, [%rd14];
	cvta.to.global.u64 	%rd15, %rd4;
	add.s64 	%rd16, %rd15, %rd9;
	ld.global.f32 	%f3, [%rd16];
	sub.f32 	%f4, %f2, %f3;
	div.rn.f32 	%f5, %f4, %f1;
	st.global.f32 	[%rd14], %f5;
	bra.uni 	$L__BB3_6;
$L__BB3_5:
	add.s64 	%rd12, %rd1, %rd9;
	mov.b32 	%r11, 0;
	st.global.u32 	[%rd12], %r11;
$L__BB3_6:
	ret;

}
.func  (.param .b64 func_retval0) __internal_accurate_pow(
	.param .b64 __internal_accurate_pow_param_0
)
{
	.reg .pred 	%p<8>;
	.reg .b32 	%r<49>;
	.reg .b32 	%f<3>;
	.reg .b64 	%fd<109>;

	ld.param.f64 	%fd10, [__internal_accurate_pow_param_0];
	{
	.reg .b32 %temp; 
	mov.b64 	{%temp, %r46}, %fd10;
	}
	{
	.reg .b32 %temp; 
	mov.b64 	{%r45, %temp}, %fd10;
	}
	shr.u32 	%r47, %r46, 20;
	setp.gt.u32 	%p1, %r46, 1048575;
	@%p1 bra 	$L__BB4_2;
	mul.f64 	%fd11, %fd10, 0d4350000000000000;
	{
	.reg .b32 %temp; 
	mov.b64 	{%temp, %r46}, %fd11;
	}
	{
	.reg .b32 %temp; 
	mov.b64 	{%r45, %temp}, %fd11;
	}
	shr.u32 	%r16, %r46, 20;
	add.s32 	%r47, %r16, -54;
$L__BB4_2:
	add.s32 	%r48, %r47, -1023;
	and.b32  	%r17, %r46, -2146435073;
	or.b32  	%r18, %r17, 1072693248;
	mov.b64 	%fd107, {%r45, %r18};
	setp.lt.u32 	%p2, %r18, 1073127583;
	@%p2 bra 	$L__BB4_4;
	{
	.reg .b32 %temp; 
	mov.b64 	{%r19, %temp}, %fd107;
	}
	{
	.reg .b32 %temp; 
	mov.b64 	{%temp, %r20}, %fd107;
	}
	add.s32 	%r21, %r20, -1048576;
	mov.b64 	%fd107, {%r19, %r21};
	add.s32 	%r48, %r47, -1022;
$L__BB4_4:
	add.f64 	%fd12, %fd107, 0dBFF0000000000000;
	add.f64 	%fd13, %fd107, 0d3FF0000000000000;
	rcp.approx.ftz.f64 	%fd14, %fd13;
	neg.f64 	%fd15, %fd13;
	fma.rn.f64 	%fd16, %fd15, %fd14, 0d3FF0000000000000;
	fma.rn.f64 	%fd17, %fd16, %fd16, %fd16;
	fma.rn.f64 	%fd18, %fd17, %fd14, %fd14;
	mul.f64 	%fd19, %fd12, %fd18;
	fma.rn.f64 	%fd20, %fd12, %fd18, %fd19;
	mul.f64 	%fd21, %fd20, %fd20;
	fma.rn.f64 	%fd22, %fd21, 0d3EB0F5FF7D2CAFE2, 0d3ED0F5D241AD3B5A;
	fma.rn.f64 	%fd23, %fd22, %fd21, 0d3EF3B20A75488A3F;
	fma.rn.f64 	%fd24, %fd23, %fd21, 0d3F1745CDE4FAECD5;
	fma.rn.f64 	%fd25, %fd24, %fd21, 0d3F3C71C7258A578B;
	fma.rn.f64 	%fd26, %fd25, %fd21, 0d3F6249249242B910;
	fma.rn.f64 	%fd27, %fd26, %fd21, 0d3F89999999999DFB;
	sub.f64 	%fd28, %fd12, %fd20;
	add.f64 	%fd29, %fd28, %fd28;
	neg.f64 	%fd30, %fd20;
	fma.rn.f64 	%fd31, %fd30, %fd12, %fd29;
	mul.f64 	%fd32, %fd18, %fd31;
	fma.rn.f64 	%fd33, %fd21, %fd27, 0d3FB5555555555555;
	mov.f64 	%fd34, 0d3FB5555555555555;
	sub.f64 	%fd35, %fd34, %fd33;
	fma.rn.f64 	%fd36, %fd21, %fd27, %fd35;
	add.f64 	%fd37, %fd36, 0dBC46A4CB00B9E7B0;
	add.f64 	%fd38, %fd33, %fd37;
	sub.f64 	%fd39, %fd33, %fd38;
	add.f64 	%fd40, %fd37, %fd39;
	mul.rn.f64 	%fd41, %fd20, %fd20;
	neg.f64 	%fd42, %fd41;
	fma.rn.f64 	%fd43, %fd20, %fd20, %fd42;
	{
	.reg .b32 %temp; 
	mov.b64 	{%r22, %temp}, %fd32;
	}
	{
	.reg .b32 %temp; 
	mov.b64 	{%temp, %r23}, %fd32;
	}
	add.s32 	%r24, %r23, 1048576;
	mov.b64 	%fd44, {%r22, %r24};
	fma.rn.f64 	%fd45, %fd20, %fd44, %fd43;
	mul.rn.f64 	%fd46, %fd41, %fd20;
	neg.f64 	%fd47, %fd46;
	fma.rn.f64 	%fd48, %fd41, %fd20, %fd47;
	fma.rn.f64 	%fd49, %fd41, %fd32, %fd48;
	fma.rn.f64 	%fd50, %fd45, %fd20, %fd49;
	mul.rn.f64 	%fd51, %fd38, %fd46;
	neg.f64 	%fd52, %fd51;
	fma.rn.f64 	%fd53, %fd38, %fd46, %fd52;
	fma.rn.f64 	%fd54, %fd38, %fd50, %fd53;
	fma.rn.f64 	%fd55, %fd40, %fd46, %fd54;
	add.f64 	%fd56, %fd51, %fd55;
	sub.f64 	%fd57, %fd51, %fd56;
	add.f64 	%fd58, %fd55, %fd57;
	add.f64 	%fd59, %fd20, %fd56;
	sub.f64 	%fd60, %fd20, %fd59;
	add.f64 	%fd61, %fd56, %fd60;
	add.f64 	%fd62, %fd58, %fd61;
	add.f64 	%fd63, %fd32, %fd62;
	add.f64 	%fd64, %fd59, %fd63;
	sub.f64 	%fd65, %fd59, %fd64;
	add.f64 	%fd66, %fd63, %fd65;
	xor.b32  	%r25, %r48, -2147483648;
	mov.b32 	%r26, 1127219200;
	mov.b64 	%fd67, {%r25, %r26};
	mov.b32 	%r27, -2147483648;
	mov.b64 	%fd68, {%r27, %r26};
	sub.f64 	%fd69, %fd67, %fd68;
	fma.rn.f64 	%fd70, %fd69, 0d3FE62E42FEFA39EF, %fd64;
	fma.rn.f64 	%fd71, %fd69, 0dBFE62E42FEFA39EF, %fd70;
	sub.f64 	%fd72, %fd71, %fd64;
	sub.f64 	%fd73, %fd66, %fd72;
	fma.rn.f64 	%fd74, %fd69, 0d3C7ABC9E3B39803F, %fd73;
	add.f64 	%fd75, %fd70, %fd74;
	sub.f64 	%fd76, %fd70, %fd75;
	add.f64 	%fd77, %fd74, %fd76;
	mov.f64 	%fd78, 0d4000000000000000;
	{
	.reg .b32 %temp; 
	mov.b64 	{%temp, %r28}, %fd78;
	}
	{
	.reg .b32 %temp; 
	mov.b64 	{%r29, %temp}, %fd78;
	}
	shl.b32 	%r30, %r28, 1;
	setp.gt.u32 	%p3, %r30, -33554433;
	and.b32  	%r31, %r28, -15728641;
	selp.b32 	%r32, %r31, %r28, %p3;
	mov.b64 	%fd79, {%r29, %r32};
	mul.rn.f64 	%fd80, %fd75, %fd79;
	neg.f64 	%fd81, %fd80;
	fma.rn.f64 	%fd82, %fd75, %fd79, %fd81;
	fma.rn.f64 	%fd83, %fd77, %fd79, %fd82;
	add.f64 	%fd4, %fd80, %fd83;
	sub.f64 	%fd84, %fd80, %fd4;
	add.f64 	%fd5, %fd83, %fd84;
	fma.rn.f64 	%fd85, %fd4, 0d3FF71547652B82FE, 0d4338000000000000;
	{
	.reg .b32 %temp; 
	mov.b64 	{%r13, %temp}, %fd85;
	}
	mov.f64 	%fd86, 0dC338000000000000;
	add.rn.f64 	%fd87, %fd85, %fd86;
	fma.rn.f64 	%fd88, %fd87, 0dBFE62E42FEFA39EF, %fd4;
	fma.rn.f64 	%fd89, %fd87, 0dBC7ABC9E3B39803F, %fd88;
	fma.rn.f64 	%fd90, %fd89, 0d3E5ADE1569CE2BDF, 0d3E928AF3FCA213EA;
	fma.rn.f64 	%fd91, %fd90, %fd89, 0d3EC71DEE62401315;
	fma.rn.f64 	%fd92, %fd91, %fd89, 0d3EFA01997C89EB71;
	fma.rn.f64 	%fd93, %fd92, %fd89, 0d3F2A01A014761F65;
	fma.rn.f64 	%fd94, %fd93, %fd89, 0d3F56C16C1852B7AF;
	fma.rn.f64 	%fd95, %fd94, %fd89, 0d3F81111111122322;
	fma.rn.f64 	%fd96, %fd95, %fd89, 0d3FA55555555502A1;
	fma.rn.f64 	%fd97, %fd96, %fd89, 0d3FC5555555555511;
	fma.rn.f64 	%fd98, %fd97, %fd89, 0d3FE000000000000B;
	fma.rn.f64 	%fd99, %fd98, %fd89, 0d3FF0000000000000;
	fma.rn.f64 	%fd100, %fd99, %fd89, 0d3FF0000000000000;
	{
	.reg .b32 %temp; 
	mov.b64 	{%r14, %temp}, %fd100;
	}
	{
	.reg .b32 %temp; 
	mov.b64 	{%temp, %r15}, %fd100;
	}
	shl.b32 	%r33, %r13, 20;
	add.s32 	%r34, %r33, %r15;
	mov.b64 	%fd108, {%r14, %r34};
	{
	.reg .b32 %temp; 
	mov.b64 	{%temp, %r35}, %fd4;
	}
	mov.b32 	%f2, %r35;
	abs.f32 	%f1, %f2;
	setp.lt.f32 	%p4, %f1, 0f4086232B;
	@%p4 bra 	$L__BB4_7;
	setp.lt.f64 	%p5, %fd4, 0d0000000000000000;
	add.f64 	%fd101, %fd4, 0d7FF0000000000000;
	selp.f64 	%fd108, 0d0000000000000000, %fd101, %p5;
	setp.geu.f32 	%p6, %f1, 0f40874800;
	@%p6 bra 	$L__BB4_7;
	shr.u32 	%r36, %r13, 31;
	add.s32 	%r37, %r13, %r36;
	shr.s32 	%r38, %r37, 1;
	shl.b32 	%r39, %r38, 20;
	add.s32 	%r40, %r15, %r39;
	mov.b64 	%fd102, {%r14, %r40};
	sub.s32 	%r41, %r13, %r38;
	shl.b32 	%r42, %r41, 20;
	add.s32 	%r43, %r42, 1072693248;
	mov.b32 	%r44, 0;
	mov.b64 	%fd103, {%r44, %r43};
	mul.f64 	%fd108, %fd103, %fd102;
$L__BB4_7:
	abs.f64 	%fd104, %fd108;
	setp.eq.f64 	%p7, %fd104, 0d7FF0000000000000;
	fma.rn.f64 	%fd105, %fd108, %fd5, %fd108;
	selp.f64 	%fd106, %fd108, %fd105, %p7;
	st.param.f64 	[func_retval0], %fd106;
	ret;

}


// ===== COMPILED SASS (sm_100) =====

	.target	sm_100

	.elftype	@"ET_EXEC"


//--------------------- .note.nv.tkinfo           --------------------------
	.section	.note.nv.tkinfo,"",@"SHT_NOTE"
	.sectionflags	@"SHF_NOTE_NV_TKINFO"
	.tkinfo
        /*0018*/ 	.word	0x00000002
        /*0030*/ 	.string	""
        /*0030*/ 	.string	"ptxas"
        /*0030*/ 	.string	"Cuda compilation tools, release 13.0, V13.0.88"
        /*0030*/ 	.string	"Build cuda_13.0.r13.0/compiler.36424714_0"
        /*0030*/ 	.string	"-arch sm_100 -m 64 "



//--------------------- .note.nv.cuinfo           --------------------------
	.section	.note.nv.cuinfo,"",@"SHT_NOTE"
	.sectionflags	@"SHF_NOTE_NV_CUINFO"
        /*0018*/ 	.short	0x0002
        /*001a*/ 	.short	0x0064
        /*001c*/ 	.short	0x0082
	.zero		2


//--------------------- .nv.info                  --------------------------
	.section	.nv.info,"",@"SHT_CUDA_INFO"
	.align	4


	//----- nvinfo : EIATTR_REGCOUNT
	.align		4
        /*0000*/ 	.byte	0x04, 0x2f
        /*0002*/ 	.short	(.L_1 - .L_0)
	.align		4
.L_0:
        /*0004*/ 	.word	index@(_Z11computeSumsPfS_mmiiiii)
        /*0008*/ 	.word	0x00000020


	//----- nvinfo : EIATTR_FRAME_SIZE
	.align		4
.L_1:
        /*000c*/ 	.byte	0x04, 0x11
        /*000e*/ 	.short	(.L_3 - .L_2)
	.align		4
.L_2:
        /*0010*/ 	.word	index@(_Z11computeSumsPfS_mmiiiii)
        /*0014*/ 	.word	0x00000000


	//----- nvinfo : EIATTR_REGCOUNT
	.align		4
.L_3:
        /*0018*/ 	.byte	0x04, 0x2f
        /*001a*/ 	.short	(.L_5 - .L_4)
	.align		4
.L_4:
        /*001c*/ 	.word	index@(_Z16computeFinalSumsPfmiiiiS_)
        /*0020*/ 	.word	0x00000012


	//----- nvinfo : EIATTR_FRAME_SIZE
	.align		4
.L_5:
        /*0024*/ 	.byte	0x04, 0x11
        /*0026*/ 	.short	(.L_7 - .L_6)
	.align		4
.L_6:
        /*0028*/ 	.word	index@($__internal_1_$__cuda_sm3x_div_rn_noftz_f32_slowpath)
        /*002c*/ 	.word	0x00000000


	//----- nvinfo : EIATTR_FRAME_SIZE
	.align		4
.L_7:
        /*0030*/ 	.byte	0x04, 0x11
        /*0032*/ 	.short	(.L_9 - .L_8)
	.align		4
.L_8:
        /*0034*/ 	.word	index@(_Z16computeFinalSumsPfmiiiiS_)
        /*0038*/ 	.word	0x00000000


	//----- nvinfo : EIATTR_REGCOUNT
	.align		4
.L_9:
        /*003c*/ 	.byte	0x04, 0x2f
        /*003e*/ 	.short	(.L_11 - .L_10)
	.align		4
.L_10:
        /*0040*/ 	.word	index@(_Z22computeVarianceSquaresPfmS_iiii)
        /*0044*/ 	.word	0x0000001e


	//----- nvinfo : EIATTR_FRAME_SIZE
	.align		4
.L_11:
        /*0048*/ 	.byte	0x04, 0x11
        /*004a*/ 	.short	(.L_13 - .L_12)
	.align		4
.L_12:
        /*004c*/ 	.word	index@($_Z22computeVarianceSquaresPfmS_iiii$__internal_accurate_pow)
        /*0050*/ 	.word	0x00000000


	//----- nvinfo : EIATTR_FRAME_SIZE
	.align		4
.L_13:
        /*0054*/ 	.byte	0x04, 0x11
        /*0056*/ 	.short	(.L_15 - .L_14)
	.align		4
.L_14:
        /*0058*/ 	.word	index@(_Z22computeVarianceSquaresPfmS_iiii)
        /*005c*/ 	.word	0x00000000


	//----- nvinfo : EIATTR_REGCOUNT
	.align		4
.L_15:
        /*0060*/ 	.byte	0x04, 0x2f
        /*0062*/ 	.short	(.L_17 - .L_16)
	.align		4
.L_16:
        /*0064*/ 	.word	index@(_Z12computeNormsPfmS_S_iiii)
        /*0068*/ 	.word	0x00000012


	//----- nvinfo : EIATTR_FRAME_SIZE
	.align		4
.L_17:
        /*006c*/ 	.byte	0x04, 0x11
        /*006e*/ 	.short	(.L_19 - .L_18)
	.align		4
.L_18:
        /*0070*/ 	.word	index@($__internal_0_$__cuda_sm3x_div_rn_noftz_f32_slowpath)
        /*0074*/ 	.word	0x00000000


	//----- nvinfo : EIATTR_FRAME_SIZE
	.align		4
.L_19:
        /*0078*/ 	.byte	0x04, 0x11
        /*007a*/ 	.short	(.L_21 - .L_20)
	.align		4
.L_20:
        /*007c*/ 	.word	index@(_Z12computeNormsPfmS_S_iiii)
        /*0080*/ 	.word	0x00000000


	//----- nvinfo : EIATTR_MIN_STACK_SIZE
	.align		4
.L_21:
        /*0084*/ 	.byte	0x04, 0x12
        /*0086*/ 	.short	(.L_23 - .L_22)
	.align		4
.L_22:
        /*0088*/ 	.word	index@(_Z12computeNormsPfmS_S_iiii)
        /*008c*/ 	.word	0x00000000


	//----- nvinfo : EIATTR_MIN_STACK_SIZE
	.align		4
.L_23:
        /*0090*/ 	.byte	0x04, 0x12
        /*0092*/ 	.short	(.L_25 - .L_24)
	.align		4
.L_24:
        /*0094*/ 	.word	index@(_Z22computeVarianceSquaresPfmS_iiii)
        /*0098*/ 	.word	0x00000000


	//----- nvinfo : EIATTR_MIN_STACK_SIZE
	.align		4
.L_25:
        /*009c*/ 	.byte	0x04, 0x12
        /*009e*/ 	.short	(.L_27 - .L_26)
	.align		4
.L_26:
        /*00a0*/ 	.word	index@(_Z16computeFinalSumsPfmiiiiS_)
        /*00a4*/ 	.word	0x00000000


	//----- nvinfo : EIATTR_MIN_STACK_SIZE
	.align		4
.L_27:
        /*00a8*/ 	.byte	0x04, 0x12
        /*00aa*/ 	.short	(.L_29 - .L_28)
	.align		4
.L_28:
        /*00ac*/ 	.word	index@(_Z11computeSumsPfS_mmiiiii)
        /*00b0*/ 	.word	0x00000000
.L_29:


//--------------------- .nv.compat                --------------------------
	.section	.nv.compat,"",@"SHT_CUDA_COMPAT_INFO"
	.align	4
        /*0000*/ 	.byte	0x02, 0x09, 0x00, 0x00, 0x02, 0x02, 0x01, 0x00, 0x02, 0x05, 0x05, 0x00, 0x03, 0x07, 0x01, 0x01
        /*0010*/ 	.byte	0x02, 0x03, 0x00, 0x00, 0x02, 0x06, 0x01, 0x00, 0x04, 0x0b, 0x08, 0x00, 0x01, 0x00, 0x00, 0x00
        /*0020*/ 	.byte	0x00, 0x00, 0x00, 0x00


//--------------------- .nv.info._Z12computeNormsPfmS_S_iiii --------------------------
	.section	.nv.info._Z12computeNormsPfmS_S_iiii,"",@"SHT_CUDA_INFO"
	.sectionflags	@""
	.align	4


	//----- nvinfo : EIATTR_CUDA_API_VERSION
	.align		4
        /*0000*/ 	.byte	0x04, 0x37
        /*0002*/ 	.short	(.L_31 - .L_30)
.L_30:
        /*0004*/ 	.word	0x00000082


	//----- nvinfo : EIATTR_KPARAM_INFO
	.align		4
.L_31:
        /*0008*/ 	.byte	0x04, 0x17
        /*000a*/ 	.short	(.L_33 - .L_32)
.L_32:
        /*000c*/ 	.word	0x00000000
        /*0010*/ 	.short	0x0007
        /*0012*/ 	.short	0x002c
        /*0014*/ 	.byte	0x00, 0xf0, 0x11, 0x00


	//----- nvinfo : EIATTR_KPARAM_INFO
	.align		4
.L_33:
        /*0018*/ 	.byte	0x04, 0x17
        /*001a*/ 	.short	(.L_35 - .L_34)
.L_34:
        /*001c*/ 	.word	0x00000000
        /*0020*/ 	.short	0x0006
        /*0022*/ 	.short	0x0028
        /*0024*/ 	.byte	0x00, 0xf0, 0x11, 0x00


	//----- nvinfo : EIATTR_KPARAM_INFO
	.align		4
.L_35:
        /*0028*/ 	.byte	0x04, 0x17
        /*002a*/ 	.short	(.L_37 - .L_36)
.L_36:
        /*002c*/ 	.word	0x00000000
        /*0030*/ 	.short	0x0005
        /*0032*/ 	.short	0x0024
        /*0034*/ 	.byte	0x00, 0xf0, 0x11, 0x00


	//----- nvinfo : EIATTR_KPARAM_INFO
	.align		4
.L_37:
        /*0038*/ 	.byte	0x04, 0x17
        /*003a*/ 	.short	(.L_39 - .L_38)
.L_38:
        /*003c*/ 	.word	0x00000000
        /*0040*/ 	.short	0x0004
        /*0042*/ 	.short	0x0020
        /*0044*/ 	.byte	0x00, 0xf0, 0x11, 0x00


	//----- nvinfo : EIATTR_KPARAM_INFO
	.align		4
.L_39:
        /*0048*/ 	.byte	0x04, 0x17
        /*004a*/ 	.short	(.L_41 - .L_40)
.L_40:
        /*004c*/ 	.word	0x00000000
        /*0050*/ 	.short	0x0003
        /*0052*/ 	.short	0x0018
        /*0054*/ 	.byte	0x00, 0xf5, 0x21, 0x00


	//----- nvinfo : EIATTR_KPARAM_INFO
	.align		4
.L_41:
        /*0058*/ 	.byte	0x04, 0x17
        /*005a*/ 	.short	(.L_43 - .L_42)
.L_42:
        /*005c*/ 	.word	0x00000000
        /*0060*/ 	.short	0x0002
        /*0062*/ 	.short	0x0010
        /*0064*/ 	.byte	0x00, 0xf5, 0x21, 0x00


	//----- nvinfo : EIATTR_KPARAM_INFO
	.align		4
.L_43:
        /*0068*/ 	.byte	0x04, 0x17
        /*006a*/ 	.short	(.L_45 - .L_44)
.L_44:
        /*006c*/ 	.word	0x00000000
        /*0070*/ 	.short	0x0001
        /*0072*/ 	.short	0x0008
        /*0074*/ 	.byte	0x00, 0xf0, 0x21, 0x00


	//----- nvinfo : EIATTR_KPARAM_INFO
	.align		4
.L_45:
        /*0078*/ 	.byte	0x04, 0x17
        /*007a*/ 	.short	(.L_47 - .L_46)
.L_46:
        /*007c*/ 	.word	0x00000000
        /*0080*/ 	.short	0x0000
        /*0082*/ 	.short	0x0000
        /*0084*/ 	.byte	0x00, 0xf5, 0x21, 0x00


	//----- nvinfo : EIATTR_SPARSE_MMA_MASK
	.align		4
.L_47:
        /*0088*/ 	.byte	0x03, 0x50
        /*008a*/ 	.short	0x0000


	//----- nvinfo : EIATTR_MAXREG_COUNT
	.align		4
        /*008c*/ 	.byte	0x03, 0x1b
        /*008e*/ 	.short	0x00ff


	//----- nvinfo : EIATTR_MERCURY_ISA_VERSION
	.align		4
        /*0090*/ 	.byte	0x03, 0x5f
        /*0092*/ 	.short	0x0101


	//----- nvinfo : EIATTR_VRC_CTA_INIT_COUNT
	.align		4
        /*0094*/ 	.byte	0x02, 0x4a
	.zero		1
	.zero		1


	//----- nvinfo : EIATTR_EXIT_INSTR_OFFSETS
	.align		4
        /*0098*/ 	.byte	0x04, 0x1c
        /*009a*/ 	.short	(.L_49 - .L_48)


	//   ....[0]....
.L_48:
        /*009c*/ 	.word	0x000002b0


	//   ....[1]....
        /*00a0*/ 	.word	0x000002e0


	//----- nvinfo : EIATTR_CRS_STACK_SIZE
	.align		4
.L_49:
        /*00a4*/ 	.byte	0x04, 0x1e
        /*00a6*/ 	.short	(.L_51 - .L_50)
.L_50:
        /*00a8*/ 	.word	0x00000000


	//----- nvinfo : EIATTR_CBANK_PARAM_SIZE
	.align		4
.L_51:
        /*00ac*/ 	.byte	0x03, 0x19
        /*00ae*/ 	.short	0x0030


	//----- nvinfo : EIATTR_PARAM_CBANK
	.align		4
        /*00b0*/ 	.byte	0x04, 0x0a
        /*00b2*/ 	.short	(.L_53 - .L_52)
	.align		4
.L_52:
        /*00b4*/ 	.word	index@(.nv.constant0._Z12computeNormsPfmS_S_iiii)
        /*00b8*/ 	.short	0x0380
        /*00ba*/ 	.short	0x0030


	//----- nvinfo : EIATTR_SW_WAR
	.align		4
.L_53:
        /*00bc*/ 	.byte	0x04, 0x36
        /*00be*/ 	.short	(.L_55 - .L_54)
.L_54:
        /*00c0*/ 	.word	0x00000008
.L_55:


//--------------------- .nv.info._Z22computeVarianceSquaresPfmS_iiii --------------------------
	.section	.nv.info._Z22computeVarianceSquaresPfmS_iiii,"",@"SHT_CUDA_INFO"
	.sectionflags	@""
	.align	4


	//----- nvinfo : EIATTR_CUDA_API_VERSION
	.align		4
        /*0000*/ 	.byte	0x04, 0x37
        /*0002*/ 	.short	(.L_57 - .L_56)
.L_56:
        /*0004*/ 	.word	0x00000082


	//----- nvinfo : EIATTR_KPARAM_INFO
	.align		4
.L_57:
        /*0008*/ 	.byte	0x04, 0x17
        /*000a*/ 	.short	(.L_59 - .L_58)
.L_58:
        /*000c*/ 	.word	0x00000000
        /*0010*/ 	.short	0x0006
        /*0012*/ 	.short	0x0024
        /*0014*/ 	.byte	0x00, 0xf0, 0x11, 0x00


	//----- nvinfo : EIATTR_KPARAM_INFO
	.align		4
.L_59:
        /*0018*/ 	.byte	0x04, 0x17
        /*001a*/ 	.short	(.L_61 - .L_60)
.L_60:
        /*001c*/ 	.word	0x00000000
        /*0020*/ 	.short	0x0005
        /*0022*/ 	.short	0x0020
        /*0024*/ 	.byte	0x00, 0xf0, 0x11, 0x00


	//----- nvinfo : EIATTR_KPARAM_INFO
	.align		4
.L_61:
        /*0028*/ 	.byte	0x04, 0x17
        /*002a*/ 	.short	(.L_63 - .L_62)
.L_62:
        /*002c*/ 	.word	0x00000000
        /*0030*/ 	.short	0x0004
        /*0032*/ 	.short	0x001c
        /*0034*/ 	.byte	0x00, 0xf0, 0x11, 0x00


	//----- nvinfo : EIATTR_KPARAM_INFO
	.align		4
.L_63:
        /*0038*/ 	.byte	0x04, 0x17
        /*003a*/ 	.short	(.L_65 - .L_64)
.L_64:
        /*003c*/ 	.word	0x00000000
        /*0040*/ 	.short	0x0003
        /*0042*/ 	.short	0x0018
        /*0044*/ 	.byte	0x00, 0xf0, 0x11, 0x00


	//----- nvinfo : EIATTR_KPARAM_INFO
	.align		4
.L_65:
        /*0048*/ 	.byte	0x04, 0x17
        /*004a*/ 	.short	(.L_67 - .L_66)
.L_66:
        /*004c*/ 	.word	0x00000000
        /*0050*/ 	.short	0x0002
        /*0052*/ 	.short	0x0010
        /*0054*/ 	.byte	0x00, 0xf5, 0x21, 0x00


	//----- nvinfo : EIATTR_KPARAM_INFO
	.align		4
.L_67:
        /*0058*/ 	.byte	0x04, 0x17
        /*005a*/ 	.short	(.L_69 - .L_68)
.L_68:
        /*005c*/ 	.word	0x00000000
        /*0060*/ 	.short	0x0001
        /*0062*/ 	.short	0x0008
        /*0064*/ 	.byte	0x00, 0xf0, 0x21, 0x00


	//----- nvinfo : EIATTR_KPARAM_INFO
	.align		4
.L_69:
        /*0068*/ 	.byte	0x04, 0x17
        /*006a*/ 	.short	(.L_71 - .L_70)
.L_70:
        /*006c*/ 	.word	0x00000000
        /*0070*/ 	.short	0x0000
        /*0072*/ 	.short	0x0000
        /*0074*/ 	.byte	0x00, 0xf5, 0x21, 0x00


	//----- nvinfo : EIATTR_SPARSE_MMA_MASK
	.align		4
.L_71:
        /*0078*/ 	.byte	0x03, 0x50
        /*007a*/ 	.short	0x0000


	//----- nvinfo : EIATTR_MAXREG_COUNT
	.align		4
        /*007c*/ 	.byte	0x03, 0x1b
        /*007e*/ 	.short	0x00ff


	//----- nvinfo : EIATTR_MERCURY_ISA_VERSION
	.align		4
        /*0080*/ 	.byte	0x03, 0x5f
        /*0082*/ 	.short	0x0101


	//----- nvinfo : EIATTR_VRC_CTA_INIT_COUNT
	.align		4
        /*0084*/ 	.byte	0x02, 0x4a
	.zero		1
	.zero		1


	//----- nvinfo : EIATTR_EXIT_INSTR_OFFSETS
	.align		4
        /*0088*/ 	.byte	0x04, 0x1c
        /*008a*/ 	.short	(.L_73 - .L_72)


	//   ....[0]....
.L_72:
        /*008c*/ 	.word	0x00000310


	//----- nvinfo : EIATTR_CRS_STACK_SIZE
	.align		4
.L_73:
        /*0090*/ 	.byte	0x04, 0x1e
        /*0092*/ 	.short	(.L_75 - .L_74)
.L_74:
        /*0094*/ 	.word	0x00000000


	//----- nvinfo : EIATTR_CBANK_PARAM_SIZE
	.align		4
.L_75:
        /*0098*/ 	.byte	0x03, 0x19
        /*009a*/ 	.short	0x0028


	//----- nvinfo : EIATTR_PARAM_CBANK
	.align		4
        /*009c*/ 	.byte	0x04, 0x0a
        /*009e*/ 	.short	(.L_77 - .L_76)
	.align		4
.L_76:
        /*00a0*/ 	.word	index@(.nv.constant0._Z22computeVarianceSquaresPfmS_iiii)
        /*00a4*/ 	.short	0x0380
        /*00a6*/ 	.short	0x0028


	//----- nvinfo : EIATTR_SW_WAR
	.align		4
.L_77:
        /*00a8*/ 	.byte	0x04, 0x36
        /*00aa*/ 	.short	(.L_79 - .L_78)
.L_78:
        /*00ac*/ 	.word	0x00000008
.L_79:


//--------------------- .nv.info._Z16computeFinalSumsPfmiiiiS_ --------------------------
	.section	.nv.info._Z16computeFinalSumsPfmiiiiS_,"",@"SHT_CUDA_INFO"
	.sectionflags	@""
	.align	4


	//----- nvinfo : EIATTR_CUDA_API_VERSION
	.align		4
        /*0000*/ 	.byte	0x04, 0x37
        /*0002*/ 	.short	(.L_81 - .L_80)
.L_80:
        /*0004*/ 	.word	0x00000082


	//----- nvinfo : EIATTR_KPARAM_INFO
	.align		4
.L_81:
        /*0008*/ 	.byte	0x04, 0x17
        /*000a*/ 	.short	(.L_83 - .L_82)
.L_82:
        /*000c*/ 	.word	0x00000000
        /*0010*/ 	.short	0x0006
        /*0012*/ 	.short	0x0020
        /*0014*/ 	.byte	0x00, 0xf5, 0x21, 0x00


	//----- nvinfo : EIATTR_KPARAM_INFO
	.align		4
.L_83:
        /*0018*/ 	.byte	0x04, 0x17
        /*001a*/ 	.short	(.L_85 - .L_84)
.L_84:
        /*001c*/ 	.word	0x00000000
        /*0020*/ 	.short	0x0005
        /*0022*/ 	.short	0x001c
        /*0024*/ 	.byte	0x00, 0xf0, 0x11, 0x00


	//----- nvinfo : EIATTR_KPARAM_INFO
	.align		4
.L_85:
        /*0028*/ 	.byte	0x04, 0x17
        /*002a*/ 	.short	(.L_87 - .L_86)
.L_86:
        /*002c*/ 	.word	0x00000000
        /*0030*/ 	.short	0x0004
        /*0032*/ 	.short	0x0018
        /*0034*/ 	.byte	0x00, 0xf0, 0x11, 0x00


	//----- nvinfo : EIATTR_KPARAM_INFO
	.align		4
.L_87:
        /*0038*/ 	.byte	0x04, 0x17
        /*003a*/ 	.short	(.L_89 - .L_88)
.L_88:
        /*003c*/ 	.word	0x00000000
        /*0040*/ 	.short	0x0003
        /*0042*/ 	.short	0x0014
        /*0044*/ 	.byte	0x00, 0xf0, 0x11, 0x00


	//----- nvinfo : EIATTR_KPARAM_INFO
	.align		4
.L_89:
        /*0048*/ 	.byte	0x04, 0x17
        /*004a*/ 	.short	(.L_91 - .L_90)
.L_90:
        /*004c*/ 	.word	0x00000000
        /*0050*/ 	.short	0x0002
        /*0052*/ 	.short	0x0010
        /*0054*/ 	.byte	0x00, 0xf0, 0x11, 0x00


	//----- nvinfo : EIATTR_KPARAM_INFO
	.align		4
.L_91:
        /*0058*/ 	.byte	0x04, 0x17
        /*005a*/ 	.short	(.L_93 - .L_92)
.L_92:
        /*005c*/ 	.word	0x00000000
        /*0060*/ 	.short	0x0001
        /*0062*/ 	.short	0x0008
        /*0064*/ 	.byte	0x00, 0xf0, 0x21, 0x00


	//----- nvinfo : EIATTR_KPARAM_INFO
	.align		4
.L_93:
        /*0068*/ 	.byte	0x04, 0x17
        /*006a*/ 	.short	(.L_95 - .L_94)
.L_94:
        /*006c*/ 	.word	0x00000000
        /*0070*/ 	.short	0x0000
        /*0072*/ 	.short	0x0000
        /*0074*/ 	.byte	0x00, 0xf5, 0x21, 0x00


	//----- nvinfo : EIATTR_SPARSE_MMA_MASK
	.align		4
.L_95:
        /*0078*/ 	.byte	0x03, 0x50
        /*007a*/ 	.short	0x0000


	//----- nvinfo : EIATTR_MAXREG_COUNT
	.align		4
        /*007c*/ 	.byte	0x03, 0x1b
        /*007e*/ 	.short	0x00ff


	//----- nvinfo : EIATTR_MERCURY_ISA_VERSION
	.align		4
        /*0080*/ 	.byte	0x03, 0x5f
        /*0082*/ 	.short	0x0101


	//----- nvinfo : EIATTR_VRC_CTA_INIT_COUNT
	.align		4
        /*0084*/ 	.byte	0x02, 0x4a
	.zero		1
	.zero		1


	//----- nvinfo : EIATTR_EXIT_INSTR_OFFSETS
	.align		4
        /*0088*/ 	.byte	0x04, 0x1c
        /*008a*/ 	.short	(.L_97 - .L_96)


	//   ....[0]....
.L_96:
        /*008c*/ 	.word	0x000007b0


	//----- nvinfo : EIATTR_CRS_STACK_SIZE
	.align		4
.L_97:
        /*0090*/ 	.byte	0x04, 0x1e
        /*0092*/ 	.short	(.L_99 - .L_98)
.L_98:
        /*0094*/ 	.word	0x00000000


	//----- nvinfo : EIATTR_CBANK_PARAM_SIZE
	.align		4
.L_99:
        /*0098*/ 	.byte	0x03, 0x19
        /*009a*/ 	.short	0x0028


	//----- nvinfo : EIATTR_PARAM_CBANK
	.align		4
        /*009c*/ 	.byte	0x04, 0x0a
        /*009e*/ 	.short	(.L_101 - .L_100)
	.align		4
.L_100:
        /*00a0*/ 	.word	index@(.nv.constant0._Z16computeFinalSumsPfmiiiiS_)
        /*00a4*/ 	.short	0x0380
        /*00a6*/ 	.short	0x0028


	//----- nvinfo : EIATTR_SW_WAR
	.align		4
.L_101:
        /*00a8*/ 	.byte	0x04, 0x36
        /*00aa*/ 	.short	(.L_103 - .L_102)
.L_102:
        /*00ac*/ 	.word	0x00000008
.L_103:


//--------------------- .nv.info._Z11computeSumsPfS_mmiiiii --------------------------
	.section	.nv.info._Z11computeSumsPfS_mmiiiii,"",@"SHT_CUDA_INFO"
	.sectionflags	@""
	.align	4


	//----- nvinfo : EIATTR_CUDA_API_VERSION
	.align		4
        /*0000*/ 	.byte	0x04, 0x37
        /*0002*/ 	.short	(.L_105 - .L_104)
.L_104:
        /*0004*/ 	.word	0x00000082


	//----- nvinfo : EIATTR_KPARAM_INFO
	.align		4
.L_105:
        /*0008*/ 	.byte	0x04, 0x17
        /*000a*/ 	.short	(.L_107 - .L_106)
.L_106:
        /*000c*/ 	.word	0x00000000
        /*0010*/ 	.short	0x0008
        /*0012*/ 	.short	0x0030
        /*0014*/ 	.byte	0x00, 0xf0, 0x11, 0x00


	//----- nvinfo : EIATTR_KPARAM_INFO
	.align		4
.L_107:
        /*0018*/ 	.byte	0x04, 0x17
        /*001a*/ 	.short	(.L_109 - .L_108)
.L_108:
        /*001c*/ 	.word	0x00000000
        /*0020*/ 	.short	0x0007
        /*0022*/ 	.short	0x002c
        /*0024*/ 	.byte	0x00, 0xf0, 0x11, 0x00


	//----- nvinfo : EIATTR_KPARAM_INFO
	.align		4
.L_109:
        /*0028*/ 	.byte	0x04, 0x17
        /*002a*/ 	.short	(.L_111 - .L_110)
.L_110:
        /*002c*/ 	.word	0x00000000
        /*0030*/ 	.short	0x0006
        /*0032*/ 	.short	0x0028
        /*0034*/ 	.byte	0x00, 0xf0, 0x11, 0x00


	//----- nvinfo : EIATTR_KPARAM_INFO
	.align		4
.L_111:
        /*0038*/ 	.byte	0x04, 0x17
        /*003a*/ 	.short	(.L_113 - .L_112)
.L_112:
        /*003c*/ 	.word	0x00000000
        /*0040*/ 	.short	0x0005
        /*0042*/ 	.short	0x0024
        /*0044*/ 	.byte	0x00, 0xf0, 0x11, 0x00


	//----- nvinfo : EIATTR_KPARAM_INFO
	.align		4
.L_113:
        /*0048*/ 	.byte	0x04, 0x17
        /*004a*/ 	.short	(.L_115 - .L_114)
.L_114:
        /*004c*/ 	.word	0x00000000
        /*0050*/ 	.short	0x0004
        /*0052*/ 	.short	0x0020
        /*0054*/ 	.byte	0x00, 0xf0, 0x11, 0x00


	//----- nvinfo : EIATTR_KPARAM_INFO
	.align		4
.L_115:
        /*0058*/ 	.byte	0x04, 0x17
        /*005a*/ 	.short	(.L_117 - .L_116)
.L_116:
        /*005c*/ 	.word	0x00000000
        /*0060*/ 	.short	0x0003
        /*0062*/ 	.short	0x0018
        /*0064*/ 	.byte	0x00, 0xf0, 0x21, 0x00


	//----- nvinfo : EIATTR_KPARAM_INFO
	.align		4
.L_117:
        /*0068*/ 	.byte	0x04, 0x17
        /*006a*/ 	.short	(.L_119 - .L_118)
.L_118:
        /*006c*/ 	.word	0x00000000
        /*0070*/ 	.short	0x0002
        /*0072*/ 	.short	0x0010
        /*0074*/ 	.byte	0x00, 0xf0, 0x21, 0x00


	//----- nvinfo : EIATTR_KPARAM_INFO
	.align		4
.L_119:
        /*0078*/ 	.byte	0x04, 0x17
        /*007a*/ 	.short	(.L_121 - .L_120)
.L_120:
        /*007c*/ 	.word	0x00000000
        /*0080*/ 	.short	0x0001
        /*0082*/ 	.short	0x0008
        /*0084*/ 	.byte	0x00, 0xf5, 0x21, 0x00


	//----- nvinfo : EIATTR_KPARAM_INFO
	.align		4
.L_121:
        /*0088*/ 	.byte	0x04, 0x17
        /*008a*/ 	.short	(.L_123 - .L_122)
.L_122:
        /*008c*/ 	.word	0x00000000
        /*0090*/ 	.short	0x0000
        /*0092*/ 	.short	0x0000
        /*0094*/ 	.byte	0x00, 0xf5, 0x21, 0x00


	//----- nvinfo : EIATTR_SPARSE_MMA_MASK
	.align		4
.L_123:
        /*0098*/ 	.byte	0x03, 0x50
        /*009a*/ 	.short	0x0000


	//----- nvinfo : EIATTR_MAXREG_COUNT
	.align		4
        /*009c*/ 	.byte	0x03, 0x1b
        /*009e*/ 	.short	0x00ff


	//----- nvinfo : EIATTR_NUM_BARRIERS
	.align		4
        /*00a0*/ 	.byte	0x02, 0x4c
        /*00a2*/ 	.byte	0x01
	.zero		1


	//----- nvinfo : EIATTR_MERCURY_ISA_VERSION
	.align		4
        /*00a4*/ 	.byte	0x03, 0x5f
        /*00a6*/ 	.short	0x0101


	//----- nvinfo : EIATTR_VRC_CTA_INIT_COUNT
	.align		4
        /*00a8*/ 	.byte	0x02, 0x4a
	.zero		1
	.zero		1


	//----- nvinfo : EIATTR_EXIT_INSTR_OFFSETS
	.align		4
        /*00ac*/ 	.byte	0x04, 0x1c
        /*00ae*/ 	.short	(.L_125 - .L_124)


	//   ....[0]....
.L_124:
        /*00b0*/ 	.word	0x00001700


	//   ....[1]....
        /*00b4*/ 	.word	0x00001cf0


	//   ....[2]....
        /*00b8*/ 	.word	0x00002000


	//   ....[3]....
        /*00bc*/ 	.word	0x000021e0


	//   ....[4]....
        /*00c0*/ 	.word	0x000022d0


	//----- nvinfo : EIATTR_CRS_STACK_SIZE
	.align		4
.L_125:
        /*00c4*/ 	.byte	0x04, 0x1e
        /*00c6*/ 	.short	(.L_127 - .L_126)
.L_126:
        /*00c8*/ 	.word	0x00000000


	//----- nvinfo : EIATTR_CBANK_PARAM_SIZE
	.align		4
.L_127:
        /*00cc*/ 	.byte	0x03, 0x19
        /*00ce*/ 	.short	0x0034


	//----- nvinfo : EIATTR_PARAM_CBANK
	.align		4
        /*00d0*/ 	.byte	0x04, 0x0a
        /*00d2*/ 	.short	(.L_129 - .L_128)
	.align		4
.L_128:
        /*00d4*/ 	.word	index@(.nv.constant0._Z11computeSumsPfS_mmiiiii)
        /*00d8*/ 	.short	0x0380
        /*00da*/ 	.short	0x0034


	//----- nvinfo : EIATTR_SW_WAR
	.align		4
.L_129:
        /*00dc*/ 	.byte	0x04, 0x36
        /*00de*/ 	.short	(.L_131 - .L_130)
.L_130:
        /*00e0*/ 	.word	0x00000008
.L_131:


//--------------------- .nv.callgraph             --------------------------
	.section	.nv.callgraph,"",@"SHT_CUDA_CALLGRAPH"
	.align	4
	.sectionentsize	8
	.align		4
        /*0000*/ 	.word	0x00000000
	.align		4
        /*0004*/ 	.word	0xffffffff
	.align		4
        /*0008*/ 	.word	0x00000000
	.align		4
        /*000c*/ 	.word	0xfffffffe
	.align		4
        /*0010*/ 	.word	0x00000000
	.align		4
        /*0014*/ 	.word	0xfffffffd
	.align		4
        /*0018*/ 	.word	0x00000000
	.align		4
        /*001c*/ 	.word	0xfffffffc


//--------------------- .text._Z12computeNormsPfmS_S_iiii --------------------------
	.section	.text._Z12computeNormsPfmS_S_iiii,"ax",@progbits
	.align	128
        .global         _Z12computeNormsPfmS_S_iiii
        .type           _Z12computeNormsPfmS_S_iiii,@function
        .size           _Z12computeNormsPfmS_S_iiii,(.L_x_58 - _Z12computeNormsPfmS_S_iiii)
        .other          _Z12computeNormsPfmS_S_iiii,@"STO_CUDA_ENTRY STV_DEFAULT"
_Z12computeNormsPfmS_S_iiii:
.text._Z12computeNormsPfmS_S_iiii:
[----:B------:R-:W-:Y:S01]  /*0000*/  LDC R1, c[0x0][0x37c] ;  /* 0x0000df00ff017b82 */ /* 0x000fe20000000800 */
[----:B------:R-:W0:Y:S07]  /*0010*/  S2R R9, SR_CTAID.X ;  /* 0x0000000000097919 */ /* 0x000e2e0000002500 */
[----:B------:R-:W0:Y:S01]  /*0020*/  LDC.64 R2, c[0x0][0x398] ;  /* 0x0000e600ff027b82 */ /* 0x000e220000000a00 */
[----:B------:R-:W1:Y:S01]  /*0030*/  LDCU.64 UR4, c[0x0][0x358] ;  /* 0x00006b00ff0477ac */ /* 0x000e620008000a00 */
[----:B------:R-:W2:Y:S06]  /*0040*/  LDCU.64 UR6, c[0x0][0x388] ;  /* 0x00007100ff0677ac */ /* 0x000eac0008000a00 */
[----:B------:R-:W3:Y:S08]  /*0050*/  LDC R0, c[0x0][0x3a4] ;  /* 0x0000e900ff007b82 */ /* 0x000ef00000000800 */
[----:B------:R-:W2:Y:S01]  /*0060*/  LDC.64 R4, c[0x0][0x380] ;  /* 0x0000e000ff047b82 */ /* 0x000ea20000000a00 */
[----:B0-----:R-:W-:-:S06]  /*0070*/  IMAD.WIDE.U32 R2, R9, 0x4, R2 ;  /* 0x0000000409027825 */ /* 0x001fcc00078e0002 */
[----:B-1----:R-:W4:Y:S01]  /*0080*/  LDG.E R3, desc[UR4][R2.64] ;  /* 0x0000000402037981 */ /* 0x002f22000c1e1900 */
[----:B---3--:R-:W-:Y:S02]  /*0090*/  ISETP.NE.AND P0, PT, R0, 0x1, PT ;  /* 0x000000010000780c */ /* 0x008fe40003f05270 */
[----:B------:R-:W0:Y:S11]  /*00a0*/  S2R R0, SR_TID.X ;  /* 0x0000000000007919 */ /* 0x000e360000002100 */
[----:B------:R-:W1:Y:S01]  /*00b0*/  @P0 S2R R11, SR_CTAID.Y ;  /* 0x00000000000b0919 */ /* 0x000e620000002600 */
[----:B------:R-:W0:Y:S08]  /*00c0*/  @!P0 LDC R7, c[0x0][0x3ac] ;  /* 0x0000eb00ff078b82 */ /* 0x000e300000000800 */
[----:B------:R-:W1:Y:S01]  /*00d0*/  @P0 LDC R6, c[0x0][0x3a8] ;  /* 0x0000ea00ff060b82 */ /* 0x000e620000000800 */
[----:B0-----:R-:W-:-:S02]  /*00e0*/  @!P0 IMAD.IADD R7, R0, 0x1, R7 ;  /* 0x0000000100078824 */ /* 0x001fc400078e0207 */
[----:B-1----:R-:W-:-:S04]  /*00f0*/  @P0 IMAD R7, R11, R6, R0 ;  /* 0x000000060b070224 */ /* 0x002fc800078e0200 */
[----:B--2---:R-:W-:Y:S01]  /*0100*/  IMAD.WIDE.U32 R4, R7, UR6, R4 ;  /* 0x0000000607047c25 */ /* 0x004fe2000f8e0004 */
[----:B------:R-:W-:-:S05]  /*0110*/  SHF.R.S32.HI R0, RZ, 0x1f, R7 ;  /* 0x0000001fff007819 */ /* 0x000fca0000011407 */
[----:B------:R-:W-:-:S04]  /*0120*/  IMAD R0, R0, UR6, RZ ;  /* 0x0000000600007c24 */ /* 0x000fc8000f8e02ff */
[----:B------:R-:W-:-:S04]  /*0130*/  IMAD R7, R7, UR7, R0 ;  /* 0x0000000707077c24 */ /* 0x000fc8000f8e0200 */
[----:B------:R-:W-:Y:S01]  /*0140*/  IMAD.IADD R5, R5, 0x1, R7 ;  /* 0x0000000105057824 */ /* 0x000fe200078e0207 */
[----:B----4-:R-:W-:-:S13]  /*0150*/  FSETP.NEU.AND P0, PT, R3, RZ, PT ;  /* 0x000000ff0300720b */ /* 0x010fda0003f0d000 */
[----:B------:R-:W-:Y:S05]  /*0160*/  @!P0 BRA `(.L_x_0) ;  /* 0x0000000000548947 */ /* 0x000fea0003800000 */
[----:B------:R-:W0:Y:S01]  /*0170*/  LDC.64 R6, c[0x0][0x390] ;  /* 0x0000e400ff067b82 */ /* 0x000e220000000a00 */
[----:B------:R-:W-:-:S05]  /*0180*/  IMAD.WIDE.U32 R4, R9, 0x4, R4 ;  /* 0x0000000409047825 */ /* 0x000fca00078e0004 */
[----:B------:R-:W2:Y:S01]  /*0190*/  LDG.E R0, desc[UR4][R4.64] ;  /* 0x0000000404007981 */ /* 0x000ea2000c1e1900 */
[----:B0-----:R-:W-:-:S06]  /*01a0*/  IMAD.WIDE.U32 R6, R9, 0x4, R6 ;  /* 0x0000000409067825 */ /* 0x001fcc00078e0006 */
[----:B------:R-:W2:Y:S01]  /*01b0*/  LDG.E R7, desc[UR4][R6.64] ;  /* 0x0000000406077981 */ /* 0x000ea2000c1e1900 */
[----:B------:R-:W0:Y:S01]  /*01c0*/  MUFU.RCP R2, R3 ;  /* 0x0000000300027308 */ /* 0x000e220000001000 */
[----:B------:R-:W-:Y:S01]  /*01d0*/  BSSY.RECONVERGENT B0, `(.L_x_1) ;  /* 0x000000c000007945 */ /* 0x000fe20003800200 */
[----:B0-----:R-:W-:-:S04]  /*01e0*/  FFMA R9, -R3, R2, 1 ;  /* 0x3f80000003097423 */ /* 0x001fc80000000102 */
[----:B------:R-:W-:Y:S01]  /*01f0*/  FFMA R9, R2, R9, R2 ;  /* 0x0000000902097223 */ /* 0x000fe20000000002 */
[----:B--2---:R-:W-:-:S04]  /*0200*/  FADD R0, R0, -R7 ;  /* 0x8000000700007221 */ /* 0x004fc80000000000 */
[----:B------:R-:W0:Y:S01]  /*0210*/  FCHK P0, R0, R3 ;  /* 0x0000000300007302 */ /* 0x000e220000000000 */
[----:B------:R-:W-:-:S04]  /*0220*/  FFMA R2, R0, R9, RZ ;  /* 0x0000000900027223 */ /* 0x000fc800000000ff */
[----:B------:R-:W-:-:S04]  /*0230*/  FFMA R8, -R3, R2, R0 ;  /* 0x0000000203087223 */ /* 0x000fc80000000100 */
[----:B------:R-:W-:Y:S01]  /*0240*/  FFMA R9, R9, R8, R2 ;  /* 0x0000000809097223 */ /* 0x000fe20000000002 */
[----:B0-----:R-:W-:Y:S06]  /*0250*/  @!P0 BRA `(.L_x_2) ;  /* 0x00000000000c8947 */ /* 0x001fec0003800000 */
[----:B------:R-:W-:-:S07]  /*0260*/  MOV R2, 0x280 ;  /* 0x0000028000027802 */ /* 0x000fce0000000f00 */
[----:B------:R-:W-:Y:S05]  /*0270*/  CALL.REL.NOINC `($__internal_0_$__cuda_sm3x_div_rn_noftz_f32_slowpath) ;  /* 0x00000000001c7944 */ /* 0x000fea0003c00000 */
[----:B------:R-:W-:-:S07]  /*0280*/  IMAD.MOV.U32 R9, RZ, RZ, R0 ;  /* 0x000000ffff097224 */ /* 0x000fce00078e0000 */
.L_x_2:
[----:B------:R-:W-:Y:S05]  /*0290*/  BSYNC.RECONVERGENT B0 ;  /* 0x0000000000007941 */ /* 0x000fea0003800200 */
.L_x_1:
[----:B------:R-:W-:Y:S01]  /*02a0*/  STG.E desc[UR4][R4.64], R9 ;  /* 0x0000000904007986 */ /* 0x000fe2000c101904 */
[----:B------:R-:W-:Y:S05]  /*02b0*/  EXIT ;  /* 0x000000000000794d */ /* 0x000fea0003800000 */
.L_x_0:
[----:B------:R-:W-:-:S05]  /*02c0*/  IMAD.WIDE.U32 R4, R9, 0x4, R4 ;  /* 0x0000000409047825 */ /* 0x000fca00078e0004 */
[----:B------:R-:W-:Y:S01]  /*02d0*/  STG.E desc[UR4][R4.64], RZ ;  /* 0x000000ff04007986 */ /* 0x000fe2000c101904 */
[----:B------:R-:W-:Y:S05]  /*02e0*/  EXIT ;  /* 0x000000000000794d */ /* 0x000fea0003800000 */
        .weak           $__internal_0_$__cuda_sm3x_div_rn_noftz_f32_slowpath
        .type           $__internal_0_$__cuda_sm3x_div_rn_noftz_f32_slowpath,@function
        .size           $__internal_0_$__cuda_sm3x_div_rn_noftz_f32_slowpath,(.L_x_58 - $__internal_0_$__cuda_sm3x_div_rn_noftz_f32_slowpath)
$__internal_0_$__cuda_sm3x_div_rn_noftz_f32_slowpath:
[--C-:B------:R-:W-:Y:S01]  /*02f0*/  SHF.R.U32.HI R7, RZ, 0x17, R3.reuse ;  /* 0x00000017ff077819 */ /* 0x100fe20000011603 */
[----:B------:R-:W-:Y:S01]  /*0300*/  BSSY.RECONVERGENT B1, `(.L_x_3) ;  /* 0x0000064000017945 */ /* 0x000fe20003800200 */
[--C-:B------:R-:W-:Y:S01]  /*0310*/  SHF.R.U32.HI R6, RZ, 0x17, R0.reuse ;  /* 0x00000017ff067819 */ /* 0x100fe20000011600 */
[----:B------:R-:W-:Y:S01]  /*0320*/  IMAD.MOV.U32 R9, RZ, RZ, R3 ;  /* 0x000000ffff097224 */ /* 0x000fe200078e0003 */
[----:B------:R-:W-:Y:S02]  /*0330*/  LOP3.LUT R7, R7, 0xff, RZ, 0xc0, !PT ;  /* 0x000000ff07077812 */ /* 0x000fe400078ec0ff */
[----:B------:R-:W-:Y:S01]  /*0340*/  LOP3.LUT R12, R6, 0xff, RZ, 0xc0, !PT ;  /* 0x000000ff060c7812 */ /* 0x000fe200078ec0ff */
[----:B------:R-:W-:Y:S02]  /*0350*/  IMAD.MOV.U32 R6, RZ, RZ, R0 ;  /* 0x000000ffff067224 */ /* 0x000fe400078e0000 */
[----:B------:R-:W-:Y:S02]  /*0360*/  VIADD R10, R7, 0xffffffff ;  /* 0xffffffff070a7836 */ /* 0x000fe40000000000 */
[----:B------:R-:W-:-:S03]  /*0370*/  VIADD R11, R12, 0xffffffff ;  /* 0xffffffff0c0b7836 */ /* 0x000fc60000000000 */
[----:B------:R-:W-:-:S04]  /*0380*/  ISETP.GT.U32.AND P0, PT, R10, 0xfd, PT ;  /* 0x000000fd0a00780c */ /* 0x000fc80003f04070 */
[----:B------:R-:W-:-:S13]  /*0390*/  ISETP.GT.U32.OR P0, PT, R11, 0xfd, P0 ;  /* 0x000000fd0b00780c */ /* 0x000fda0000704470 */
[----:B------:R-:W-:Y:S01]  /*03a0*/  @!P0 IMAD.MOV.U32 R8, RZ, RZ, RZ ;  /* 0x000000ffff088224 */ /* 0x000fe200078e00ff */
[----:B------:R-:W-:Y:S06]  /*03b0*/  @!P0 BRA `(.L_x_4) ;  /* 0x00000000005c8947 */ /* 0x000fec0003800000 */
[----:B------:R-:W-:Y:S02]  /*03c0*/  FSETP.GTU.FTZ.AND P0, PT, |R0|, +INF , PT ;  /* 0x7f8000000000780b */ /* 0x000fe40003f1c200 */
[----:B------:R-:W-:-:S04]  /*03d0*/  FSETP.GTU.FTZ.AND P1, PT, |R3|, +INF , PT ;  /* 0x7f8000000300780b */ /* 0x000fc80003f3c200 */
[----:B------:R-:W-:-:S13]  /*03e0*/  PLOP3.LUT P0, PT, P0, P1, PT, 0xf8, 0x8f ;  /* 0x00000000008f781c */ /* 0x000fda0000703f70 */
[----:B------:R-:W-:Y:S05]  /*03f0*/  @P0 BRA `(.L_x_5) ;  /* 0x00000004004c0947 */ /* 0x000fea0003800000 */
[----:B------:R-:W-:-:S13]  /*0400*/  LOP3.LUT P0, RZ, R9, 0x7fffffff, R6, 0xc8, !PT ;  /* 0x7fffffff09ff7812 */ /* 0x000fda000780c806 */
[----:B------:R-:W-:Y:S05]  /*0410*/  @!P0 BRA `(.L_x_6) ;  /* 0x00000004003c8947 */ /* 0x000fea0003800000 */
[C---:B------:R-:W-:Y:S02]  /*0420*/  FSETP.NEU.FTZ.AND P2, PT, |R0|.reuse, +INF , PT ;  /* 0x7f8000000000780b */ /* 0x040fe40003f5d200 */
[----:B------:R-:W-:Y:S02]  /*0430*/  FSETP.NEU.FTZ.AND P1, PT, |R3|, +INF , PT ;  /* 0x7f8000000300780b */ /* 0x000fe40003f3d200 */
[----:B------:R-:W-:-:S11]  /*0440*/  FSETP.NEU.FTZ.AND P0, PT, |R0|, +INF , PT ;  /* 0x7f8000000000780b */ /* 0x000fd60003f1d200 */
[----:B------:R-:W-:Y:S05]  /*0450*/  @!P1 BRA !P2, `(.L_x_6) ;  /* 0x00000004002c9947 */ /* 0x000fea0005000000 */
[----:B------:R-:W-:-:S04]  /*0460*/  LOP3.LUT P2, RZ, R6, 0x7fffffff, RZ, 0xc0, !PT ;  /* 0x7fffffff06ff7812 */ /* 0x000fc8000784c0ff */
[----:B------:R-:W-:-:S13]  /*0470*/  PLOP3.LUT P1, PT, P1, P2, PT, 0x2f, 0xf2 ;  /* 0x0000000000f2781c */ /* 0x000fda0000f24577 */
[----:B------:R-:W-:Y:S05]  /*0480*/  @P1 BRA `(.L_x_7) ;  /* 0x0000000400181947 */ /* 0x000fea0003800000 */
[----:B------:R-:W-:-:S04]  /*0490*/  LOP3.LUT P1, RZ, R9, 0x7fffffff, RZ, 0xc0, !PT ;  /* 0x7fffffff09ff7812 */ /* 0x000fc8000782c0ff */
[----:B------:R-:W-:-:S13]  /*04a0*/  PLOP3.LUT P0, PT, P0, P1, PT, 0x2f, 0xf2 ;  /* 0x0000000000f2781c */ /* 0x000fda0000702577 */
[----:B------:R-:W-:Y:S05]  /*04b0*/  @P0 BRA `(.L_x_8) ;  /* 0x0000000400000947 */ /* 0x000fea0003800000 */
[----:B------:R-:W-:Y:S02]  /*04c0*/  ISETP.GE.AND P0, PT, R11, RZ, PT ;  /* 0x000000ff0b00720c */ /* 0x000fe40003f06270 */
[----:B------:R-:W-:-:S11]  /*04d0*/  ISETP.GE.AND P1, PT, R10, RZ, PT ;  /* 0x000000ff0a00720c */ /* 0x000fd60003f26270 */
[----:B------:R-:W-:Y:S02]  /*04e0*/  @P0 IMAD.MOV.U32 R8, RZ, RZ, RZ ;  /* 0x000000ffff080224 */ /* 0x000fe400078e00ff */
[----:B------:R-:W-:Y:S01]  /*04f0*/  @!P0 FFMA R6, R0, 1.84467440737095516160e+19, RZ ;  /* 0x5f80000000068823 */ /* 0x000fe200000000ff */
[----:B------:R-:W-:Y:S02]  /*0500*/  @!P0 IMAD.MOV.U32 R8, RZ, RZ, -0x40 ;  /* 0xffffffc0ff088424 */ /* 0x000fe400078e00ff */
[----:B------:R-:W-:Y:S02]  /*0510*/  @!P1 FFMA R9, R3, 1.84467440737095516160e+19, RZ ;  /* 0x5f80000003099823 */ /* 0x000fe400000000ff */
[----:B------:R-:W-:-:S07]  /*0520*/  @!P1 VIADD R8, R8, 0x40 ;  /* 0x0000004008089836 */ /* 0x000fce0000000000 */
.L_x_4:
[----:B------:R-:W-:Y:S01]  /*0530*/  LEA R0, R7, 0xc0800000, 0x17 ;  /* 0xc080000007007811 */ /* 0x000fe200078eb8ff */
[----:B------:R-:W-:Y:S01]  /*0540*/  VIADD R3, R12, 0xffffff81 ;  /* 0xffffff810c037836 */ /* 0x000fe20000000000 */
[----:B------:R-:W-:Y:S03]  /*0550*/  BSSY.RECONVERGENT B2, `(.L_x_9) ;  /* 0x0000035000027945 */ /* 0x000fe60003800200 */
[----:B------:R-:W-:Y:S01]  /*0560*/  IMAD.IADD R9, R9, 0x1, -R0 ;  /* 0x0000000109097824 */ /* 0x000fe200078e0a00 */
[C---:B------:R-:W-:Y:S01]  /*0570*/  IADD3 R7, PT, PT, R3.reuse, 0x7f, -R7 ;  /* 0x0000007f03077810 */ /* 0x040fe20007ffe807 */
[----:B------:R-:W-:Y:S02]  /*0580*/  IMAD R0, R3, -0x800000, R6 ;  /* 0xff80000003007824 */ /* 0x000fe400078e0206 */
[----:B------:R-:W0:Y:S01]  /*0590*/  MUFU.RCP R10, R9 ;  /* 0x00000009000a7308 */ /* 0x000e220000001000 */
[----:B------:R-:W-:Y:S01]  /*05a0*/  FADD.FTZ R11, -R9, -RZ ;  /* 0x800000ff090b7221 */ /* 0x000fe20000010100 */
[----:B------:R-:W-:-:S03]  /*05b0*/  IMAD.IADD R7, R7, 0x1, R8 ;  /* 0x0000000107077824 */ /* 0x000fc600078e0208 */
[----:B0-----:R-:W-:-:S04]  /*05c0*/  FFMA R13, R10, R11, 1 ;  /* 0x3f8000000a0d7423 */ /* 0x001fc8000000000b */
[----:B------:R-:W-:-:S04]  /*05d0*/  FFMA R15, R10, R13, R10 ;  /* 0x0000000d0a0f7223 */ /* 0x000fc8000000000a */
[----:B------:R-:W-:-:S04]  /*05e0*/  FFMA R6, R0, R15, RZ ;  /* 0x0000000f00067223 */ /* 0x000fc800000000ff */
[----:B------:R-:W-:-:S04]  /*05f0*/  FFMA R13, R11, R6, R0 ;  /* 0x000000060b0d7223 */ /* 0x000fc80000000000 */
[----:B------:R-:W-:-:S04]  /*0600*/  FFMA R6, R15, R13, R6 ;  /* 0x0000000d0f067223 */ /* 0x000fc80000000006 */
[----:B------:R-:W-:-:S04]  /*0610*/  FFMA R11, R11, R6, R0 ;  /* 0x000000060b0b7223 */ /* 0x000fc80000000000 */
[----:B------:R-:W-:-:S05]  /*0620*/  FFMA R0, R15, R11, R6 ;  /* 0x0000000b0f007223 */ /* 0x000fca0000000006 */
[----:B------:R-:W-:-:S04]  /*0630*/  SHF.R.U32.HI R3, RZ, 0x17, R0 ;  /* 0x00000017ff037819 */ /* 0x000fc80000011600 */
[----:B------:R-:W-:-:S05]  /*0640*/  LOP3.LUT R3, R3, 0xff, RZ, 0xc0, !PT ;  /* 0x000000ff03037812 */ /* 0x000fca00078ec0ff */
[----:B------:R-:W-:-:S04]  /*0650*/  IMAD.IADD R9, R3, 0x1, R7 ;  /* 0x0000000103097824 */ /* 0x000fc800078e0207 */
[----:B------:R-:W-:-:S05]  /*0660*/  VIADD R3, R9, 0xffffffff ;  /* 0xffffffff09037836 */ /* 0x000fca0000000000 */
[----:B------:R-:W-:-:S13]  /*0670*/  ISETP.GE.U32.AND P0, PT, R3, 0xfe, PT ;  /* 0x000000fe0300780c */ /* 0x000fda0003f06070 */
[----:B------:R-:W-:Y:S05]  /*0680*/  @!P0 BRA `(.L_x_10) ;  /* 0x0000000000808947 */ /* 0x000fea0003800000 */
[----:B------:R-:W-:-:S13]  /*0690*/  ISETP.GT.AND P0, PT, R9, 0xfe, PT ;  /* 0x000000fe0900780c */ /* 0x000fda0003f04270 */
[----:B------:R-:W-:Y:S05]  /*06a0*/  @P0 BRA `(.L_x_11) ;  /* 0x00000000006c0947 */ /* 0x000fea0003800000 */
[----:B------:R-:W-:-:S13]  /*06b0*/  ISETP.GE.AND P0, PT, R9, 0x1, PT ;  /* 0x000000010900780c */ /* 0x000fda0003f06270 */
[----:B------:R-:W-:Y:S05]  /*06c0*/  @P0 BRA `(.L_x_12) ;  /* 0x0000000000740947 */ /* 0x000fea0003800000 */
[----:B------:R-:W-:Y:S02]  /*06d0*/  ISETP.GE.AND P0, PT, R9, -0x18, PT ;  /* 0xffffffe80900780c */ /* 0x000fe40003f06270 */
[----:B------:R-:W-:-:S11]  /*06e0*/  LOP3.LUT R0, R0, 0x80000000, RZ, 0xc0, !PT ;  /* 0x8000000000007812 */ /* 0x000fd600078ec0ff */
[----:B------:R-:W-:Y:S05]  /*06f0*/  @!P0 BRA `(.L_x_12) ;  /* 0x0000000000688947 */ /* 0x000fea0003800000 */
[-CC-:B------:R-:W-:Y:S01]  /*0700*/  FFMA.RZ R3, R15, R11.reuse, R6.reuse ;  /* 0x0000000b0f037223 */ /* 0x180fe2000000c006 */
[C---:B------:R-:W-:Y:S01]  /*0710*/  VIADD R8, R9.reuse, 0x20 ;  /* 0x0000002009087836 */ /* 0x040fe20000000000 */
[C---:B------:R-:W-:Y:S02]  /*0720*/  ISETP.NE.AND P2, PT, R9.reuse, RZ, PT ;  /* 0x000000ff0900720c */ /* 0x040fe40003f45270 */
[----:B------:R-:W-:Y:S01]  /*0730*/  ISETP.NE.AND P1, PT, R9, RZ, PT ;  /* 0x000000ff0900720c */ /* 0x000fe20003f25270 */
[----:B------:R-:W-:Y:S01]  /*0740*/  IMAD.MOV R9, RZ, RZ, -R9 ;  /* 0x000000ffff097224 */ /* 0x000fe200078e0a09 */
[----:B------:R-:W-:Y:S01]  /*0750*/  LOP3.LUT R7, R3, 0x7fffff, RZ, 0xc0, !PT ;  /* 0x007fffff03077812 */ /* 0x000fe200078ec0ff */
[CCC-:B------:R-:W-:Y:S01]  /*0760*/  FFMA.RP R3, R15.reuse, R11.reuse, R6.reuse ;  /* 0x0000000b0f037223 */ /* 0x1c0fe20000008006 */
[----:B------:R-:W-:Y:S02]  /*0770*/  FFMA.RM R6, R15, R11, R6 ;  /* 0x0000000b0f067223 */ /* 0x000fe40000004006 */
[----:B------:R-:W-:-:S03]  /*0780*/  LOP3.LUT R7, R7, 0x800000, RZ, 0xfc, !PT ;  /* 0x0080000007077812 */ /* 0x000fc600078efcff */
[----:B------:R-:W-:Y:S02]  /*0790*/  FSETP.NEU.FTZ.AND P0, PT, R3, R6, PT ;  /* 0x000000060300720b */ /* 0x000fe40003f1d000 */
[----:B------:R-:W-:Y:S02]  /*07a0*/  SHF.L.U32 R8, R7, R8, RZ ;  /* 0x0000000807087219 */ /* 0x000fe400000006ff */
[----:B------:R-:W-:Y:S02]  /*07b0*/  SEL R6, R9, RZ, P2 ;  /* 0x000000ff09067207 */ /* 0x000fe40001000000 */
[----:B------:R-:W-:Y:S02]  /*07c0*/  ISETP.NE.AND P1, PT, R8, RZ, P1 ;  /* 0x000000ff0800720c */ /* 0x000fe40000f25270 */
[----:B------:R-:W-:Y:S02]  /*07d0*/  SHF.R.U32.HI R6, RZ, R6, R7 ;  /* 0x00000006ff067219 */ /* 0x000fe40000011607 */
[----:B------:R-:W-:-:S02]  /*07e0*/  PLOP3.LUT P0, PT, P0, P1, PT, 0xf8, 0x8f ;  /* 0x00000000008f781c */ /* 0x000fc40000703f70 */
[----:B------:R-:W-:Y:S02]  /*07f0*/  SHF.R.U32.HI R8, RZ, 0x1, R6 ;  /* 0x00000001ff087819 */ /* 0x000fe40000011606 */
[----:B------:R-:W-:-:S04]  /*0800*/  SEL R3, RZ, 0x1, !P0 ;  /* 0x00000001ff037807 */ /* 0x000fc80004000000 */
[----:B------:R-:W-:-:S04]  /*0810*/  LOP3.LUT R3, R3, 0x1, R8, 0xf8, !PT ;  /* 0x0000000103037812 */ /* 0x000fc800078ef808 */
[----:B------:R-:W-:-:S05]  /*0820*/  LOP3.LUT R3, R3, R6, RZ, 0xc0, !PT ;  /* 0x0000000603037212 */ /* 0x000fca00078ec0ff */
[----:B------:R-:W-:-:S05]  /*0830*/  IMAD.IADD R3, R8, 0x1, R3 ;  /* 0x0000000108037824 */ /* 0x000fca00078e0203 */
[----:B------:R-:W-:Y:S01]  /*0840*/  LOP3.LUT R0, R3, R0, RZ, 0xfc, !PT ;  /* 0x0000000003007212 */ /* 0x000fe200078efcff */
[----:B------:R-:W-:Y:S06]  /*0850*/  BRA `(.L_x_12) ;  /* 0x0000000000107947 */ /* 0x000fec0003800000 */
.L_x_11:
[----:B------:R-:W-:-:S04]  /*0860*/  LOP3.LUT R0, R0, 0x80000000, RZ, 0xc0, !PT ;  /* 0x8000000000007812 */ /* 0x000fc800078ec0ff */
[----:B------:R-:W-:Y:S01]  /*0870*/  LOP3.LUT R0, R0, 0x7f800000, RZ, 0xfc, !PT ;  /* 0x7f80000000007812 */ /* 0x000fe200078efcff */
[----:B------:R-:W-:Y:S06]  /*0880*/  BRA `(.L_x_12) ;  /* 0x0000000000047947 */ /* 0x000fec0003800000 */
.L_x_10:
[----:B------:R-:W-:-:S07]  /*0890*/  IMAD R0, R7, 0x800000, R0 ;  /* 0x0080000007007824 */ /* 0x000fce00078e0200 */
.L_x_12:
[----:B------:R-:W-:Y:S05]  /*08a0*/  BSYNC.RECONVERGENT B2 ;  /* 0x0000000000027941 */ /* 0x000fea0003800200 */
.L_x_9:
[----:B------:R-:W-:Y:S05]  /*08b0*/  BRA `(.L_x_13) ;  /* 0x0000000000207947 */ /* 0x000fea0003800000 */
.L_x_8:
[----:B------:R-:W-:-:S04]  /*08c0*/  LOP3.LUT R0, R9, 0x80000000, R6, 0x48, !PT ;  /* 0x8000000009007812 */ /* 0x000fc800078e4806 */
[----:B------:R-:W-:Y:S01]  /*08d0*/  LOP3.LUT R0, R0, 0x7f800000, RZ, 0xfc, !PT ;  /* 0x7f80000000007812 */ /* 0x000fe200078efcff */
[----:B------:R-:W-:Y:S06]  /*08e0*/  BRA `(.L_x_13) ;  /* 0x0000000000147947 */ /* 0x000fec0003800000 */
.L_x_7:
[----:B------:R-:W-:Y:S01]  /*08f0*/  LOP3.LUT R0, R9, 0x80000000, R6, 0x48, !PT ;  /* 0x8000000009007812 */ /* 0x000fe200078e4806 */
[----:B------:R-:W-:Y:S06]  /*0900*/  BRA `(.L_x_13) ;  /* 0x00000000000c7947 */ /* 0x000fec0003800000 */
.L_x_6:
[----:B------:R-:W0:Y:S01]  /*0910*/  MUFU.RSQ R0, -QNAN ;  /* 0xffc0000000007908 */ /* 0x000e220000001400 */
[----:B------:R-:W-:Y:S05]  /*0920*/  BRA `(.L_x_13) ;  /* 0x0000000000047947 */ /* 0x000fea0003800000 */
.L_x_5:
[----:B------:R-:W-:-:S07]  /*0930*/  FADD.FTZ R0, R0, R3 ;  /* 0x0000000300007221 */ /* 0x000fce0000010000 */
.L_x_13:
[----:B------:R-:W-:Y:S05]  /*0940*/  BSYNC.RECONVERGENT B1 ;  /* 0x0000000000017941 */ /* 0x000fea0003800200 */
.L_x_3:
[----:B------:R-:W-:-:S04]  /*0950*/  IMAD.MOV.U32 R3, RZ, RZ, 0x0 ;  /* 0x00000000ff037424 */ /* 0x000fc800078e00ff */
[----:B0-----:R-:W-:Y:S05]  /*0960*/  RET.REL.NODEC R2 `(_Z12computeNormsPfmS_S_iiii) ;  /* 0xfffffff402a47950 */ /* 0x001fea0003c3ffff */
.L_x_14:
[----:B------:R-:W-:-:S00]  /*0970*/  BRA `(.L_x_14) ;  /* 0xfffffffc00fc7947 */ /* 0x000fc0000383ffff */
[----:B------:R-:W-:-:S00]  /*0980*/  NOP ;  /* 0x0000000000007918 */ /* 0x000fc00000000000 */
[----:B------:R-:W-:-:S00]  /*0990*/  NOP ;  /* 0x0000000000007918 */ /* 0x000fc00000000000 */
[----:B------:R-:W-:-:S00]  /*09a0*/  NOP ;  /* 0x0000000000007918 */ /* 0x000fc00000000000 */
[----:B------:R-:W-:-:S00]  /*09b0*/  NOP ;  /* 0x0000000000007918 */ /* 0x000fc00000000000 */
[----:B------:R-:W-:-:S00]  /*09c0*/  NOP ;  /* 0x0000000000007918 */ /* 0x000fc00000000000 */
[----:B------:R-:W-:-:S00]  /*09d0*/  NOP ;  /* 0x0000000000007918 */ /* 0x000fc00000000000 */
[----:B------:R-:W-:-:S00]  /*09e0*/  NOP ;  /* 0x0000000000007918 */ /* 0x000fc00000000000 */
[----:B------:R-:W-:-:S00]  /*09f0*/  NOP ;  /* 0x0000000000007918 */ /* 0x000fc00000000000 */
.L_x_58:


//--------------------- .text._Z22computeVarianceSquaresPfmS_iiii --------------------------
	.section	.text._Z22computeVarianceSquaresPfmS_iiii,"ax",@progbits
	.align	128
        .global         _Z22computeVarianceSquaresPfmS_iiii
        .type           _Z22computeVarianceSquaresPfmS_iiii,@function
        .size           _Z22computeVarianceSquaresPfmS_iiii,(.L_x_59 - _Z22computeVarianceSquaresPfmS_iiii)
        .other          _Z22computeVarianceSquaresPfmS_iiii,@"STO_CUDA_ENTRY STV_DEFAULT"
_Z22computeVarianceSquaresPfmS_iiii:
.text._Z22computeVarianceSquaresPfmS_iiii:
[----:B------:R-:W-:Y:S08]  /*0000*/  LDC R1, c[0x0][0x37c] ;  /* 0x0000df00ff017b82 */ /* 0x000ff00000000800 */
[----:B------:R-:W0:Y:S01]  /*0010*/  LDC R0, c[0x0][0x39c] ;  /* 0x0000e700ff007b82 */ /* 0x000e220000000800 */
[----:B------:R-:W1:Y:S01]  /*0020*/  S2R R9, SR_CTAID.X ;  /* 0x0000000000097919 */ /* 0x000e620000002500 */
[----:B------:R-:W2:Y:S01]  /*0030*/  LDCU.64 UR6, c[0x0][0x388] ;  /* 0x00007100ff0677ac */ /* 0x000ea20008000a00 */
[----:B------:R-:W3:Y:S05]  /*0040*/  LDCU.64 UR4, c[0x0][0x358] ;  /* 0x00006b00ff0477ac */ /* 0x000eea0008000a00 */
[----:B------:R-:W2:Y:S01]  /*0050*/  LDC.64 R2, c[0x0][0x380] ;  /* 0x0000e000ff027b82 */ /* 0x000ea20000000a00 */
[----:B0-----:R-:W-:-:S02]  /*0060*/  ISETP.NE.AND P0, PT, R0, 0x1, PT ;  /* 0x000000010000780c */ /* 0x001fc40003f05270 */
[----:B------:R-:W0:Y:S11]  /*0070*/  S2R R0, SR_TID.X ;  /* 0x0000000000007919 */ /* 0x000e360000002100 */
[----:B------:R-:W4:Y:S01]  /*0080*/  @P0 S2R R7, SR_CTAID.Y ;  /* 0x0000000000070919 */ /* 0x000f220000002600 */
[----:B------:R-:W0:Y:S08]  /*0090*/  @!P0 LDC R5, c[0x0][0x3a4] ;  /* 0x0000e900ff058b82 */ /* 0x000e300000000800 */
[----:B------:R-:W4:Y:S01]  /*00a0*/  @P0 LDC R4, c[0x0][0x3a0] ;  /* 0x0000e800ff040b82 */ /* 0x000f220000000800 */
[----:B0-----:R-:W-:-:S02]  /*00b0*/  @!P0 IMAD.IADD R5, R0, 0x1, R5 ;  /* 0x0000000100058824 */ /* 0x001fc400078e0205 */
[----:B----4-:R-:W-:-:S05]  /*00c0*/  @P0 IMAD R5, R7, R4, R0 ;  /* 0x0000000407050224 */ /* 0x010fca00078e0200 */
[----:B------:R-:W0:Y:S01]  /*00d0*/  LDC.64 R6, c[0x0][0x390] ;  /* 0x0000e400ff067b82 */ /* 0x000e220000000a00 */
[----:B--2---:R-:W-:Y:S01]  /*00e0*/  IMAD.WIDE.U32 R2, R5, UR6, R2 ;  /* 0x0000000605027c25 */ /* 0x004fe2000f8e0002 */
[----:B------:R-:W-:-:S05]  /*00f0*/  SHF.R.S32.HI R0, RZ, 0x1f, R5 ;  /* 0x0000001fff007819 */ /* 0x000fca0000011405 */
[----:B------:R-:W-:-:S04]  /*0100*/  IMAD R0, R0, UR6, RZ ;  /* 0x0000000600007c24 */ /* 0x000fc8000f8e02ff */
[----:B------:R-:W-:-:S04]  /*0110*/  IMAD R11, R5, UR7, R0 ;  /* 0x00000007050b7c24 */ /* 0x000fc8000f8e0200 */
[----:B------:R-:W-:Y:S02]  /*0120*/  IMAD.IADD R3, R3, 0x1, R11 ;  /* 0x0000000103037824 */ /* 0x000fe400078e020b */
[----:B-1----:R-:W-:-:S04]  /*0130*/  IMAD.WIDE.U32 R2, R9, 0x4, R2 ;  /* 0x0000000409027825 */ /* 0x002fc800078e0002 */
[----:B0-----:R-:W-:Y:S01]  /*0140*/  IMAD.WIDE.U32 R6, R9, 0x4, R6 ;  /* 0x0000000409067825 */ /* 0x001fe200078e0006 */
[----:B---3--:R-:W2:Y:S05]  /*0150*/  LDG.E R20, desc[UR4][R2.64] ;  /* 0x0000000402147981 */ /* 0x008eaa000c1e1900 */
[----:B------:R-:W2:Y:S01]  /*0160*/  LDG.E R7, desc[UR4][R6.64] ;  /* 0x0000000406077981 */ /* 0x000ea2000c1e1900 */
[----:B------:R-:W-:Y:S01]  /*0170*/  BSSY.RECONVERGENT B0, `(.L_x_15) ;  /* 0x0000005000007945 */ /* 0x000fe20003800200 */
[----:B------:R-:W-:Y:S01]  /*0180*/  MOV R0, 0x1c0 ;  /* 0x000001c000007802 */ /* 0x000fe20000000f00 */
[----:B--2---:R-:W-:-:S04]  /*0190*/  FADD R20, R20, -R7 ;  /* 0x8000000714147221 */ /* 0x004fc80000000000 */
[----:B------:R0:W1:Y:S03]  /*01a0*/  F2F.F64.F32 R4, R20 ;  /* 0x0000001400047310 */ /* 0x0000660000201800 */
[----:B01----:R-:W-:Y:S05]  /*01b0*/  CALL.REL.NOINC `($_Z22computeVarianceSquaresPfmS_iiii$__internal_accurate_pow) ;  /* 0x0000000000587944 */ /* 0x003fea0003c00000 */
[----:B------:R-:W-:Y:S05]  /*01c0*/  BSYNC.RECONVERGENT B0 ;  /* 0x0000000000007941 */ /* 0x000fea0003800200 */
.L_x_15:
[----:B------:R-:W-:Y:S01]  /*01d0*/  DADD R6, R4, 2 ;  /* 0x4000000004067429 */ /* 0x000fe20000000000 */
[----:B------:R-:W-:Y:S01]  /*01e0*/  FSETP.NEU.AND P0, PT, R20, RZ, PT ;  /* 0x000000ff1400720b */ /* 0x000fe20003f0d000 */
[----:B------:R-:W-:Y:S08]  /*01f0*/  BSSY.RECONVERGENT B0, `(.L_x_16) ;  /* 0x000000d000007945 */ /* 0x000ff00003800200 */
[----:B------:R-:W-:Y:S01]  /*0200*/  LOP3.LUT R6, R7, 0x7ff00000, RZ, 0xc0, !PT ;  /* 0x7ff0000007067812 */ /* 0x000fe200078ec0ff */
[----:B------:R-:W-:-:S03]  /*0210*/  IMAD.MOV.U32 R7, RZ, RZ, R9 ;  /* 0x000000ffff077224 */ /* 0x000fc600078e0009 */
[----:B------:R-:W-:Y:S01]  /*0220*/  ISETP.NE.AND P1, PT, R6, 0x7ff00000, PT ;  /* 0x7ff000000600780c */ /* 0x000fe20003f25270 */
[----:B------:R-:W-:Y:S01]  /*0230*/  IMAD.MOV.U32 R6, RZ, RZ, R8 ;  /* 0x000000ffff067224 */ /* 0x000fe200078e0008 */
[----:B------:R-:W-:-:S11]  /*0240*/  @!P0 CS2R R6, SRZ ;  /* 0x0000000000068805 */ /* 0x000fd6000001ff00 */
[----:B------:R-:W-:Y:S05]  /*0250*/  @P1 BRA `(.L_x_17) ;  /* 0x0000000000181947 */ /* 0x000fea0003800000 */
[----:B------:R-:W-:-:S13]  /*0260*/  FSETP.NAN.AND P0, PT, R20, R20, PT ;  /* 0x000000141400720b */ /* 0x000fda0003f08000 */
[----:B------:R-:W-:Y:S01]  /*0270*/  @P0 DADD R6, R4, 2 ;  /* 0x4000000004060429 */ /* 0x000fe20000000000 */
[----:B------:R-:W-:Y:S10]  /*0280*/  @P0 BRA `(.L_x_17) ;  /* 0x00000000000c0947 */ /* 0x000ff40003800000 */
[----:B------:R-:W-:-:S14]  /*0290*/  DSETP.NEU.AND P0, PT, |R4|, +INF , PT ;  /* 0x7ff000000400742a */ /* 0x000fdc0003f0d200 */
[----:B------:R-:W-:Y:S01]  /*02a0*/  @!P0 MOV R6, 0x0 ;  /* 0x0000000000068802 */ /* 0x000fe20000000f00 */
[----:B------:R-:W-:-:S07]  /*02b0*/  @!P0 IMAD.MOV.U32 R7, RZ, RZ, 0x7ff00000 ;  /* 0x7ff00000ff078424 */ /* 0x000fce00078e00ff */
.L_x_17:
[----:B------:R-:W-:Y:S05]  /*02c0*/  BSYNC.RECONVERGENT B0 ;  /* 0x0000000000007941 */ /* 0x000fea0003800200 */
.L_x_16:
[----:B------:R-:W0:Y:S01]  /*02d0*/  F2F.F32.F64 R6, R6 ;  /* 0x0000000600067310 */ /* 0x000e220000301000 */
[----:B------:R-:W-:-:S04]  /*02e0*/  FSETP.NEU.AND P0, PT, R20, 1, PT ;  /* 0x3f8000001400780b */ /* 0x000fc80003f0d000 */
[----:B0-----:R-:W-:-:S05]  /*02f0*/  FSEL R5, R6, 1, P0 ;  /* 0x3f80000006057808 */ /* 0x001fca0000000000 */
[----:B------:R-:W-:Y:S01]  /*0300*/  STG.E desc[UR4][R2.64], R5 ;  /* 0x0000000502007986 */ /* 0x000fe2000c101904 */
[----:B------:R-:W-:Y:S05]  /*0310*/  EXIT ;  /* 0x000000000000794d */ /* 0x000fea0003800000 */
        .type           $_Z22computeVarianceSquaresPfmS_iiii$__internal_accurate_pow,@function
        .size           $_Z22computeVarianceSquaresPfmS_iiii$__internal_accurate_pow,(.L_x_59 - $_Z22computeVarianceSquaresPfmS_iiii$__internal_accurate_pow)
$_Z22computeVarianceSquaresPfmS_iiii$__internal_accurate_pow:
[----:B------:R-:W-:Y:S01]  /*0320*/  DADD R10, -RZ, |R4| ;  /* 0x00000000ff0a7229 */ /* 0x000fe20000000504 */
[----:B------:R-:W-:Y:S01]  /*0330*/  MOV R16, RZ ;  /* 0x000000ff00107202 */ /* 0x000fe20000000f00 */
[----:B------:R-:W-:Y:S01]  /*0340*/  IMAD.MOV.U32 R18, RZ, RZ, 0x41ad3b5a ;  /* 0x41ad3b5aff127424 */ /* 0x000fe200078e00ff */
[----:B------:R-:W-:Y:S01]  /*0350*/  UMOV UR6, 0x7d2cafe2 ;  /* 0x7d2cafe200067882 */ /* 0x000fe20000000000 */
[----:B------:R-:W-:Y:S01]  /*0360*/  IMAD.MOV.U32 R19, RZ, RZ, 0x3ed0f5d2 ;  /* 0x3ed0f5d2ff137424 */ /* 0x000fe200078e00ff */
[----:B------:R-:W-:Y:S01]  /*0370*/  UMOV UR7, 0x3eb0f5ff ;  /* 0x3eb0f5ff00077882 */ /* 0x000fe20000000000 */
[----:B------:R-:W-:Y:S01]  /*0380*/  UMOV UR8, 0x3b39803f ;  /* 0x3b39803f00087882 */ /* 0x000fe20000000000 */
[----:B------:R-:W-:-:S03]  /*0390*/  UMOV UR9, 0x3c7abc9e ;  /* 0x3c7abc9e00097882 */ /* 0x000fc60000000000 */
[----:B------:R-:W-:Y:S01]  /*03a0*/  ISETP.GT.U32.AND P0, PT, R11, 0xfffff, PT ;  /* 0x000fffff0b00780c */ /* 0x000fe20003f04070 */
[----:B------:R-:W-:-:S12]  /*03b0*/  IMAD.MOV.U32 R6, RZ, RZ, R11 ;  /* 0x000000ffff067224 */ /* 0x000fd800078e000b */
[----:B------:R-:W-:-:S10]  /*03c0*/  @!P0 DMUL R24, R10, 1.80143985094819840000e+16 ;  /* 0x435000000a188828 */ /* 0x000fd40000000000 */
[----:B------:R-:W-:-:S05]  /*03d0*/  @!P0 IMAD.MOV.U32 R6, RZ, RZ, R25 ;  /* 0x000000ffff068224 */ /* 0x000fca00078e0019 */
[----:B------:R-:W-:-:S04]  /*03e0*/  LOP3.LUT R6, R6, 0x800fffff, RZ, 0xc0, !PT ;  /* 0x800fffff06067812 */ /* 0x000fc800078ec0ff */
[----:B------:R-:W-:Y:S02]  /*03f0*/  LOP3.LUT R7, R6, 0x3ff00000, RZ, 0xfc, !PT ;  /* 0x3ff0000006077812 */ /* 0x000fe400078efcff */
[----:B------:R-:W-:Y:S01]  /*0400*/  MOV R6, R10 ;  /* 0x0000000a00067202 */ /* 0x000fe20000000f00 */
[----:B------:R-:W-:Y:S01]  /*0410*/  @!P0 IMAD.MOV.U32 R6, RZ, RZ, R24 ;  /* 0x000000ffff068224 */ /* 0x000fe200078e0018 */
[----:B------:R-:W-:Y:S02]  /*0420*/  ISETP.GE.U32.AND P1, PT, R7, 0x3ff6a09f, PT ;  /* 0x3ff6a09f0700780c */ /* 0x000fe40003f26070 */
[----:B------:R-:W-:Y:S02]  /*0430*/  SHF.R.U32.HI R10, RZ, 0x14, R11 ;  /* 0x00000014ff0a7819 */ /* 0x000fe4000001160b */
[----:B------:R-:W-:-:S05]  /*0440*/  @!P0 LEA.HI R10, R25, 0xffffffca, RZ, 0xc ;  /* 0xffffffca190a8811 */ /* 0x000fca00078f60ff */
[----:B------:R-:W-:-:S04]  /*0450*/  VIADD R11, R10, 0xfffffc01 ;  /* 0xfffffc010a0b7836 */ /* 0x000fc80000000000 */
[----:B------:R-:W-:Y:S02]  /*0460*/  @P1 VIADD R9, R7, 0xfff00000 ;  /* 0xfff0000007091836 */ /* 0x000fe40000000000 */
[----:B------:R-:W-:Y:S02]  /*0470*/  @P1 VIADD R11, R10, 0xfffffc02 ;  /* 0xfffffc020a0b1836 */ /* 0x000fe40000000000 */
[----:B------:R-:W-:-:S06]  /*0480*/  @P1 IMAD.MOV.U32 R7, RZ, RZ, R9 ;  /* 0x000000ffff071224 */ /* 0x000fcc00078e0009 */
[C---:B------:R-:W-:Y:S02]  /*0490*/  DADD R12, R6.reuse, 1 ;  /* 0x3ff00000060c7429 */ /* 0x040fe40000000000 */
[----:B------:R-:W-:-:S04]  /*04a0*/  DADD R6, R6, -1 ;  /* 0xbff0000006067429 */ /* 0x000fc80000000000 */
[----:B------:R-:W0:Y:S02]  /*04b0*/  MUFU.RCP64H R17, R13 ;  /* 0x0000000d00117308 */ /* 0x000e240000001800 */
[----:B0-----:R-:W-:-:S08]  /*04c0*/  DFMA R8, -R12, R16, 1 ;  /* 0x3ff000000c08742b */ /* 0x001fd00000000110 */
[----:B------:R-:W-:-:S08]  /*04d0*/  DFMA R8, R8, R8, R8 ;  /* 0x000000080808722b */ /* 0x000fd00000000008 */
[----:B------:R-:W-:-:S08]  /*04e0*/  DFMA R16, R16, R8, R16 ;  /* 0x000000081010722b */ /* 0x000fd00000000010 */
[----:B------:R-:W-:-:S08]  /*04f0*/  DMUL R8, R6, R16 ;  /* 0x0000001006087228 */ /* 0x000fd00000000000 */
[----:B------:R-:W-:-:S08]  /*0500*/  DFMA R8, R6, R16, R8 ;  /* 0x000000100608722b */ /* 0x000fd00000000008 */
[----:B------:R-:W-:-:S08]  /*0510*/  DMUL R14, R8, R8 ;  /* 0x00000008080e7228 */ /* 0x000fd00000000000 */
[----:B------:R-:W-:Y:S01]  /*0520*/  DFMA R12, R14, UR6, R18 ;  /* 0x000000060e0c7c2b */ /* 0x000fe20008000012 */
[----:B------:R-:W-:Y:S01]  /*0530*/  UMOV UR6, 0x75488a3f ;  /* 0x75488a3f00067882 */ /* 0x000fe20000000000 */
[----:B------:R-:W-:Y:S01]  /*0540*/  UMOV UR7, 0x3ef3b20a ;  /* 0x3ef3b20a00077882 */ /* 0x000fe20000000000 */
[----:B------:R-:W-:-:S05]  /*0550*/  DADD R18, R6, -R8 ;  /* 0x0000000006127229 */ /* 0x000fca0000000808 */
[----:B------:R-:W-:Y:S01]  /*0560*/  DFMA R12, R14, R12, UR6 ;  /* 0x000000060e0c7e2b */ /* 0x000fe2000800000c */
[----:B------:R-:W-:Y:S01]  /*0570*/  UMOV UR6, 0xe4faecd5 ;  /* 0xe4faecd500067882 */ /* 0x000fe20000000000 */
[----:B------:R-:W-:Y:S01]  /*0580*/  UMOV UR7, 0x3f1745cd ;  /* 0x3f1745cd00077882 */ /* 0x000fe20000000000 */
[----:B------:R-:W-:-:S05]  /*0590*/  DADD R22, R18, R18 ;  /* 0x0000000012167229 */ /* 0x000fca0000000012 */
[----:B------:R-:W-:Y:S01]  /*05a0*/  DFMA R12, R14, R12, UR6 ;  /* 0x000000060e0c7e2b */ /* 0x000fe2000800000c */
[----:B------:R-:W-:Y:S01]  /*05b0*/  UMOV UR6, 0x258a578b ;  /* 0x258a578b00067882 */ /* 0x000fe20000000000 */
[----:B------:R-:W-:Y:S01]  /*05c0*/  UMOV UR7, 0x3f3c71c7 ;  /* 0x3f3c71c700077882 */ /* 0x000fe20000000000 */
[-C--:B------:R-:W-:Y:S02]  /*05d0*/  DFMA R6, R6, -R8.reuse, R22 ;  /* 0x800000080606722b */ /* 0x080fe40000000016 */
[----:B------:R-:W-:-:S03]  /*05e0*/  DMUL R22, R8, R8 ;  /* 0x0000000808167228 */ /* 0x000fc60000000000 */
[----:B------:R-:W-:Y:S01]  /*05f0*/  DFMA R12, R14, R12, UR6 ;  /* 0x000000060e0c7e2b */ /* 0x000fe2000800000c */
[----:B------:R-:W-:Y:S01]  /*0600*/  UMOV UR6, 0x9242b910 ;  /* 0x9242b91000067882 */ /* 0x000fe20000000000 */
[----:B------:R-:W-:Y:S01]  /*0610*/  UMOV UR7, 0x3f624924 ;  /* 0x3f62492400077882 */ /* 0x000fe20000000000 */
[----:B------:R-:W-:-:S05]  /*0620*/  DMUL R6, R16, R6 ;  /* 0x0000000610067228 */ /* 0x000fca0000000000 */
[----:B------:R-:W-:Y:S01]  /*0630*/  DFMA R12, R14, R12, UR6 ;  /* 0x000000060e0c7e2b */ /* 0x000fe2000800000c */
[----:B------:R-:W-:Y:S01]  /*0640*/  UMOV UR6, 0x99999dfb ;  /* 0x99999dfb00067882 */ /* 0x000fe20000000000 */
[----:B------:R-:W-:-:S03]  /*0650*/  UMOV UR7, 0x3f899999 ;  /* 0x3f89999900077882 */ /* 0x000fc60000000000 */
[----:B------:R-:W-:Y:S01]  /*0660*/  VIADD R27, R7, 0x100000 ;  /* 0x00100000071b7836 */ /* 0x000fe20000000000 */
[----:B------:R-:W-:Y:S02]  /*0670*/  MOV R26, R6 ;  /* 0x00000006001a7202 */ /* 0x000fe40000000f00 */
[----:B------:R-:W-:Y:S01]  /*0680*/  DFMA R18, R14, R12, UR6 ;  /* 0x000000060e127e2b */ /* 0x000fe2000800000c */
[----:B------:R-:W-:Y:S01]  /*0690*/  UMOV UR6, 0x55555555 ;  /* 0x5555555500067882 */ /* 0x000fe20000000000 */
[----:B------:R-:W-:-:S06]  /*06a0*/  UMOV UR7, 0x3fb55555 ;  /* 0x3fb5555500077882 */ /* 0x000fcc0000000000 */
[----:B------:R-:W-:-:S08]  /*06b0*/  DFMA R12, R14, R18, UR6 ;  /* 0x000000060e0c7e2b */ /* 0x000fd00008000012 */
[----:B------:R-:W-:Y:S01]  /*06c0*/  DADD R16, -R12, UR6 ;  /* 0x000000060c107e29 */ /* 0x000fe20008000100 */
[----:B------:R-:W-:Y:S01]  /*06d0*/  UMOV UR6, 0xb9e7b0 ;  /* 0x00b9e7b000067882 */ /* 0x000fe20000000000 */
[----:B------:R-:W-:-:S06]  /*06e0*/  UMOV UR7, 0x3c46a4cb ;  /* 0x3c46a4cb00077882 */ /* 0x000fcc0000000000 */
[----:B------:R-:W-:Y:S02]  /*06f0*/  DFMA R18, R14, R18, R16 ;  /* 0x000000120e12722b */ /* 0x000fe40000000010 */
[C---:B------:R-:W-:Y:S02]  /*0700*/  DFMA R16, R8.reuse, R8, -R22 ;  /* 0x000000080810722b */ /* 0x040fe40000000816 */
[----:B------:R-:W-:-:S04]  /*0710*/  DMUL R14, R8, R22 ;  /* 0x00000016080e7228 */ /* 0x000fc80000000000 */
[----:B------:R-:W-:Y:S01]  /*0720*/  DADD R18, R18, -UR6 ;  /* 0x8000000612127e29 */ /* 0x000fe20008000000 */
[----:B------:R-:W-:Y:S01]  /*0730*/  UMOV UR6, 0x80000000 ;  /* 0x8000000000067882 */ /* 0x000fe20000000000 */
[C---:B------:R-:W-:Y:S01]  /*0740*/  DFMA R16, R8.reuse, R26, R16 ;  /* 0x0000001a0810722b */ /* 0x040fe20000000010 */
[----:B------:R-:W-:Y:S01]  /*0750*/  UMOV UR7, 0x43300000 ;  /* 0x4330000000077882 */ /* 0x000fe20000000000 */
[----:B------:R-:W-:-:S08]  /*0760*/  DFMA R26, R8, R22, -R14 ;  /* 0x00000016081a722b */ /* 0x000fd0000000080e */
[----:B------:R-:W-:Y:S02]  /*0770*/  DFMA R26, R6, R22, R26 ;  /* 0x00000016061a722b */ /* 0x000fe4000000001a */
[----:B------:R-:W-:-:S06]  /*0780*/  DADD R22, R12, R18 ;  /* 0x000000000c167229 */ /* 0x000fcc0000000012 */
[----:B------:R-:W-:Y:S02]  /*0790*/  DFMA R16, R8, R16, R26 ;  /* 0x000000100810722b */ /* 0x000fe4000000001a */
[----:B------:R-:W-:Y:S02]  /*07a0*/  DADD R26, R12, -R22 ;  /* 0x000000000c1a7229 */ /* 0x000fe40000000816 */
[----:B------:R-:W-:-:S06]  /*07b0*/  DMUL R12, R22, R14 ;  /* 0x0000000e160c7228 */ /* 0x000fcc0000000000 */
[----:B------:R-:W-:Y:S02]  /*07c0*/  DADD R18, R18, R26 ;  /* 0x0000000012127229 */ /* 0x000fe4000000001a */
[----:B------:R-:W-:-:S08]  /*07d0*/  DFMA R26, R22, R14, -R12 ;  /* 0x0000000e161a722b */ /* 0x000fd0000000080c */
[----:B------:R-:W-:-:S08]  /*07e0*/  DFMA R16, R22, R16, R26 ;  /* 0x000000101610722b */ /* 0x000fd0000000001a */
[----:B------:R-:W-:-:S08]  /*07f0*/  DFMA R18, R18, R14, R16 ;  /* 0x0000000e1212722b */ /* 0x000fd00000000010 */
[----:B------:R-:W-:-:S08]  /*0800*/  DADD R16, R12, R18 ;  /* 0x000000000c107229 */ /* 0x000fd00000000012 */
[--C-:B------:R-:W-:Y:S02]  /*0810*/  DADD R14, R8, R16.reuse ;  /* 0x00000000080e7229 */ /* 0x100fe40000000010 */
[----:B------:R-:W-:-:S06]  /*0820*/  DADD R12, R12, -R16 ;  /* 0x000000000c0c7229 */ /* 0x000fcc0000000810 */
[----:B------:R-:W-:Y:S02]  /*0830*/  DADD R8, R8, -R14 ;  /* 0x0000000008087229 */ /* 0x000fe4000000080e */
[----:B------:R-:W-:-:S06]  /*0840*/  DADD R12, R18, R12 ;  /* 0x00000000120c7229 */ /* 0x000fcc000000000c */
[----:B------:R-:W-:-:S08]  /*0850*/  DADD R8, R16, R8 ;  /* 0x0000000010087229 */ /* 0x000fd00000000008 */
[----:B------:R-:W-:-:S08]  /*0860*/  DADD R8, R12, R8 ;  /* 0x000000000c087229 */ /* 0x000fd00000000008 */
[----:B------:R-:W-:Y:S01]  /*0870*/  DADD R8, R6, R8 ;  /* 0x0000000006087229 */ /* 0x000fe20000000008 */
[----:B------:R-:W-:Y:S01]  /*0880*/  LOP3.LUT R6, R11, 0x80000000, RZ, 0x3c, !PT ;  /* 0x800000000b067812 */ /* 0x000fe200078e3cff */
[----:B------:R-:W-:-:S06]  /*0890*/  IMAD.MOV.U32 R7, RZ, RZ, 0x43300000 ;  /* 0x43300000ff077424 */ /* 0x000fcc00078e00ff */
[----:B------:R-:W-:Y:S02]  /*08a0*/  DADD R10, R14, R8 ;  /* 0x000000000e0a7229 */ /* 0x000fe40000000008 */
[----:B------:R-:W-:Y:S01]  /*08b0*/  DADD R12, R6, -UR6 ;  /* 0x80000006060c7e29 */ /* 0x000fe20008000000 */
[----:B------:R-:W-:Y:S01]  /*08c0*/  UMOV UR6, 0xfefa39ef ;  /* 0xfefa39ef00067882 */ /* 0x000fe20000000000 */
[----:B------:R-:W-:-:S04]  /*08d0*/  UMOV UR7, 0x3fe62e42 ;  /* 0x3fe62e4200077882 */ /* 0x000fc80000000000 */
[--C-:B------:R-:W-:Y:S02]  /*08e0*/  DADD R14, R14, -R10.reuse ;  /* 0x000000000e0e7229 */ /* 0x100fe4000000080a */
[----:B------:R-:W-:-:S06]  /*08f0*/  DFMA R6, R12, UR6, R10 ;  /* 0x000000060c067c2b */ /* 0x000fcc000800000a */
[----:B------:R-:W-:Y:S02]  /*0900*/  DADD R14, R8, R14 ;  /* 0x00000000080e7229 */ /* 0x000fe4000000000e */
[----:B------:R-:W-:-:S08]  /*0910*/  DFMA R16, R12, -UR6, R6 ;  /* 0x800000060c107c2b */ /* 0x000fd00008000006 */
[----:B------:R-:W-:-:S08]  /*0920*/  DADD R16, -R10, R16 ;  /* 0x000000000a107229 */ /* 0x000fd00000000110 */
[----:B------:R-:W-:-:S08]  /*0930*/  DADD R14, R14, -R16 ;  /* 0x000000000e0e7229 */ /* 0x000fd00000000810 */
[----:B------:R-:W-:-:S08]  /*0940*/  DFMA R14, R12, UR8, R14 ;  /* 0x000000080c0e7c2b */ /* 0x000fd0000800000e */
[----:B------:R-:W-:-:S08]  /*0950*/  DADD R8, R6, R14 ;  /* 0x0000000006087229 */ /* 0x000fd0000000000e */
[----:B------:R-:W-:Y:S02]  /*0960*/  DADD R10, R6, -R8 ;  /* 0x00000000060a7229 */ /* 0x000fe40000000808 */
[----:B------:R-:W-:-:S06]  /*0970*/  DMUL R6, R8, 2 ;  /* 0x4000000008067828 */ /* 0x000fcc0000000000 */
[----:B------:R-:W-:Y:S02]  /*0980*/  DADD R10, R14, R10 ;  /* 0x000000000e0a7229 */ /* 0x000fe4000000000a */
[----:B------:R-:W-:-:S08]  /*0990*/  DFMA R12, R8, 2, -R6 ;  /* 0x40000000080c782b */ /* 0x000fd00000000806 */
[----:B------:R-:W-:Y:S01]  /*09a0*/  DFMA R12, R10, 2, R12 ;  /* 0x400000000a0c782b */ /* 0x000fe2000000000c */
[----:B------:R-:W-:Y:S01]  /*09b0*/  MOV R10, 0x652b82fe ;  /* 0x652b82fe000a7802 */ /* 0x000fe20000000f00 */
[----:B------:R-:W-:-:S06]  /*09c0*/  IMAD.MOV.U32 R11, RZ, RZ, 0x3ff71547 ;  /* 0x3ff71547ff0b7424 */ /* 0x000fcc00078e00ff */
[----:B------:R-:W-:-:S08]  /*09d0*/  DADD R8, R6, R12 ;  /* 0x0000000006087229 */ /* 0x000fd0000000000c */
[----:B------:R-:W-:Y:S02]  /*09e0*/  DFMA R10, R8, R10, 6.75539944105574400000e+15 ;  /* 0x43380000080a742b */ /* 0x000fe4000000000a */
[----:B------:R-:W-:Y:S01]  /*09f0*/  FSETP.GEU.AND P0, PT, |R9|, 4.1917929649353027344, PT ;  /* 0x4086232b0900780b */ /* 0x000fe20003f0e200 */
[----:B------:R-:W-:-:S05]  /*0a00*/  DADD R6, R6, -R8 ;  /* 0x0000000006067229 */ /* 0x000fca0000000808 */
[----:B------:R-:W-:-:S03]  /*0a10*/  DADD R14, R10, -6.75539944105574400000e+15 ;  /* 0xc33800000a0e7429 */ /* 0x000fc60000000000 */
[----:B------:R-:W-:-:S05]  /*0a20*/  DADD R12, R12, R6 ;  /* 0x000000000c0c7229 */ /* 0x000fca0000000006 */
[----:B------:R-:W-:Y:S01]  /*0a30*/  DFMA R16, R14, -UR6, R8 ;  /* 0x800000060e107c2b */ /* 0x000fe20008000008 */
[----:B------:R-:W-:Y:S01]  /*0a40*/  UMOV UR6, 0x3b39803f ;  /* 0x3b39803f00067882 */ /* 0x000fe20000000000 */
[----:B------:R-:W-:-:S06]  /*0a50*/  UMOV UR7, 0x3c7abc9e ;  /* 0x3c7abc9e00077882 */ /* 0x000fcc0000000000 */
[----:B------:R-:W-:Y:S01]  /*0a60*/  DFMA R14, R14, -UR6, R16 ;  /* 0x800000060e0e7c2b */ /* 0x000fe20008000010 */
[----:B------:R-:W-:Y:S01]  /*0a70*/  UMOV UR6, 0x69ce2bdf ;  /* 0x69ce2bdf00067882 */ /* 0x000fe20000000000 */
[----:B------:R-:W-:Y:S01]  /*0a80*/  IMAD.MOV.U32 R16, RZ, RZ, -0x35dec16 ;  /* 0xfca213eaff107424 */ /* 0x000fe200078e00ff */
[----:B------:R-:W-:Y:S01]  /*0a90*/  UMOV UR7, 0x3e5ade15 ;  /* 0x3e5ade1500077882 */ /* 0x000fe20000000000 */
[----:B------:R-:W-:-:S06]  /*0aa0*/  IMAD.MOV.U32 R17, RZ, RZ, 0x3e928af3 ;  /* 0x3e928af3ff117424 */ /* 0x000fcc00078e00ff */
[----:B------:R-:W-:Y:S01]  /*0ab0*/  DFMA R16, R14, UR6, R16 ;  /* 0x000000060e107c2b */ /* 0x000fe20008000010 */
[----:B------:R-:W-:Y:S01]  /*0ac0*/  UMOV UR6, 0x62401315 ;  /* 0x6240131500067882 */ /* 0x000fe20000000000 */
[----:B------:R-:W-:-:S06]  /*0ad0*/  UMOV UR7, 0x3ec71dee ;  /* 0x3ec71dee00077882 */ /* 0x000fcc0000000000 */
[----:B------:R-:W-:Y:S01]  /*0ae0*/  DFMA R16, R14, R16, UR6 ;  /* 0x000000060e107e2b */ /* 0x000fe20008000010 */
        /* <DEDUP_REMOVED lines=20> */
[----:B------:R-:W-:-:S08]  /*0c30*/  DFMA R16, R14, R16, UR6 ;  /* 0x000000060e107e2b */ /* 0x000fd00008000010 */
[----:B------:R-:W-:-:S08]  /*0c40*/  DFMA R16, R14, R16, 1 ;  /* 0x3ff000000e10742b */ /* 0x000fd00000000010 */
[----:B------:R-:W-:-:S10]  /*0c50*/  DFMA R14, R14, R16, 1 ;  /* 0x3ff000000e0e742b */ /* 0x000fd40000000010 */
[----:B------:R-:W-:Y:S01]  /*0c60*/  LEA R7, R10, R15, 0x14 ;  /* 0x0000000f0a077211 */ /* 0x000fe200078ea0ff */
[----:B------:R-:W-:Y:S01]  /*0c70*/  IMAD.MOV.U32 R6, RZ, RZ, R14 ;  /* 0x000000ffff067224 */ /* 0x000fe200078e000e */
[----:B------:R-:W-:Y:S06]  /*0c80*/  @!P0 BRA `(.L_x_18) ;  /* 0x0000000000308947 */ /* 0x000fec0003800000 */
[----:B------:R-:W-:Y:S01]  /*0c90*/  FSETP.GEU.AND P1, PT, |R9|, 4.2275390625, PT ;  /* 0x408748000900780b */ /* 0x000fe20003f2e200 */
[C---:B------:R-:W-:Y:S02]  /*0ca0*/  DADD R16, R8.reuse, +INF ;  /* 0x7ff0000008107429 */ /* 0x040fe40000000000 */
[----:B------:R-:W-:-:S08]  /*0cb0*/  DSETP.GEU.AND P0, PT, R8, RZ, PT ;  /* 0x000000ff0800722a */ /* 0x000fd00003f0e000 */
[----:B------:R-:W-:Y:S02]  /*0cc0*/  FSEL R7, R17, RZ, P0 ;  /* 0x000000ff11077208 */ /* 0x000fe40000000000 */
[----:B------:R-:W-:-:S04]  /*0cd0*/  @!P1 LEA.HI R6, R10, R10, RZ, 0x1 ;  /* 0x0000000a0a069211 */ /* 0x000fc800078f08ff */
[----:B------:R-:W-:Y:S02]  /*0ce0*/  @!P1 SHF.R.S32.HI R9, RZ, 0x1, R6 ;  /* 0x00000001ff099819 */ /* 0x000fe40000011406 */
[----:B------:R-:W-:-:S03]  /*0cf0*/  FSEL R6, R16, RZ, P0 ;  /* 0x000000ff10067208 */ /* 0x000fc60000000000 */
[----:B------:R-:W-:Y:S02]  /*0d00*/  @!P1 IMAD.IADD R8, R10, 0x1, -R9 ;  /* 0x000000010a089824 */ /* 0x000fe400078e0a09 */
[----:B------:R-:W-:-:S03]  /*0d10*/  @!P1 IMAD R15, R9, 0x100000, R15 ;  /* 0x00100000090f9824 */ /* 0x000fc600078e020f */
[----:B------:R-:W-:Y:S02]  /*0d20*/  @!P1 LEA R9, R8, 0x3ff00000, 0x14 ;  /* 0x3ff0000008099811 */ /* 0x000fe400078ea0ff */
[----:B------:R-:W-:-:S06]  /*0d30*/  @!P1 MOV R8, RZ ;  /* 0x000000ff00089202 */ /* 0x000fcc0000000f00 */
[----:B------:R-:W-:-:S11]  /*0d40*/  @!P1 DMUL R6, R14, R8 ;  /* 0x000000080e069228 */ /* 0x000fd60000000000 */
.L_x_18:
[----:B------:R-:W-:Y:S02]  /*0d50*/  DFMA R12, R12, R6, R6 ;  /* 0x000000060c0c722b */ /* 0x000fe40000000006 */
[----:B------:R-:W-:-:S08]  /*0d60*/  DSETP.NEU.AND P0, PT, |R6|, +INF , PT ;  /* 0x7ff000000600742a */ /* 0x000fd00003f0d200 */
[----:B------:R-:W-:Y:S01]  /*0d70*/  FSEL R8, R6, R12, !P0 ;  /* 0x0000000c06087208 */ /* 0x000fe20004000000 */
[----:B------:R-:W-:Y:S01]  /*0d80*/  IMAD.MOV.U32 R6, RZ, RZ, R0 ;  /* 0x000000ffff067224 */ /* 0x000fe200078e0000 */
[----:B------:R-:W-:Y:S01]  /*0d90*/  FSEL R9, R7, R13, !P0 ;  /* 0x0000000d07097208 */ /* 0x000fe20004000000 */
[----:B------:R-:W-:-:S04]  /*0da0*/  IMAD.MOV.U32 R7, RZ, RZ, 0x0 ;  /* 0x00000000ff077424 */ /* 0x000fc800078e00ff */
[----:B------:R-:W-:Y:S05]  /*0db0*/  RET.REL.NODEC R6 `(_Z22computeVarianceSquaresPfmS_iiii) ;  /* 0xfffffff006907950 */ /* 0x000fea0003c3ffff */
.L_x_19:
        /* <DEDUP_REMOVED lines=12> */
.L_x_59:


//--------------------- .text._Z16computeFinalSumsPfmiiiiS_ --------------------------
	.section	.text._Z16computeFinalSumsPfmiiiiS_,"ax",@progbits
	.align	128
        .global         _Z16computeFinalSumsPfmiiiiS_
        .type           _Z16computeFinalSumsPfmiiiiS_,@function
        .size           _Z16computeFinalSumsPfmiiiiS_,(.L_x_60 - _Z16computeFinalSumsPfmiiiiS_)
        .other          _Z16computeFinalSumsPfmiiiiS_,@"STO_CUDA_ENTRY STV_DEFAULT"
_Z16computeFinalSumsPfmiiiiS_:
.text._Z16computeFinalSumsPfmiiiiS_:
[----:B------:R-:W-:Y:S01]  /*0000*/  LDC R1, c[0x0][0x37c] ;  /* 0x0000df00ff017b82 */ /* 0x000fe20000000800 */
[----:B------:R-:W0:Y:S07]  /*0010*/  LDCU UR4, c[0x0][0x394] ;  /* 0x00007280ff0477ac */ /* 0x000e2e0008000800 */
[----:B------:R-:W1:Y:S01]  /*0020*/  LDC R0, c[0x0][0x390] ;  /* 0x0000e400ff007b82 */ /* 0x000e620000000800 */
[----:B------:R-:W2:Y:S01]  /*0030*/  S2R R6, SR_TID.X ;  /* 0x0000000000067919 */ /* 0x000ea20000002100 */
[----:B------:R-:W1:Y:S01]  /*0040*/  LDCU UR8, c[0x0][0x398] ;  /* 0x00007300ff0877ac */ /* 0x000e620008000800 */
[----:B------:R-:W3:Y:S05]  /*0050*/  LDCU.64 UR6, c[0x0][0x358] ;  /* 0x00006b00ff0677ac */ /* 0x000eea0008000a00 */
[----:B------:R-:W4:Y:S01]  /*0060*/  LDC.64 R4, c[0x0][0x380] ;  /* 0x0000e000ff047b82 */ /* 0x000f220000000a00 */
[----:B0-----:R-:W-:-:S02]  /*0070*/  ISETP.NE.AND P0, PT, RZ, UR4, PT ;  /* 0x00000004ff007c0c */ /* 0x001fc4000bf05270 */
[----:B-1----:R-:W-:-:S11]  /*0080*/  ISETP.LE.AND P1, PT, R0, UR8, PT ;  /* 0x0000000800007c0c */ /* 0x002fd6000bf23270 */
[----:B------:R-:W2:Y:S01]  /*0090*/  @!P0 S2R R2, SR_CTAID.X ;  /* 0x0000000000028919 */ /* 0x000ea20000002500 */
[----:B------:R-:W2:Y:S08]  /*00a0*/  @!P0 LDC R3, c[0x0][0x360] ;  /* 0x0000d800ff038b82 */ /* 0x000eb00000000800 */
[----:B------:R-:W0:Y:S01]  /*00b0*/  @P0 LDC R7, c[0x0][0x39c] ;  /* 0x0000e700ff070b82 */ /* 0x000e220000000800 */
[----:B--2---:R-:W-:-:S02]  /*00c0*/  @!P0 IMAD R2, R2, R3, R6 ;  /* 0x0000000302028224 */ /* 0x004fc400078e0206 */
[----:B0-----:R-:W-:-:S04]  /*00d0*/  @P0 IMAD.IADD R2, R6, 0x1, R7 ;  /* 0x0000000106020824 */ /* 0x001fc800078e0207 */
[----:B----4-:R-:W-:Y:S01]  /*00e0*/  IMAD.WIDE R4, R2, 0x4, R4 ;  /* 0x0000000402047825 */ /* 0x010fe200078e0204 */
[----:B---3--:R-:W-:Y:S06]  /*00f0*/  @!P1 BRA `(.L_x_20) ;  /* 0x0000000000089947 */ /* 0x008fec0003800000 */
[----:B------:R0:W5:Y:S01]  /*0100*/  LDG.E R3, desc[UR6][R4.64] ;  /* 0x0000000604037981 */ /* 0x000162000c1e1900 */
[----:B------:R-:W-:Y:S05]  /*0110*/  BRA `(.L_x_21) ;  /* 0x00000004005c7947 */ /* 0x000fea0003800000 */
.L_x_20:
[----:B------:R0:W5:Y:S01]  /*0120*/  LDG.E R3, desc[UR6][R4.64] ;  /* 0x0000000604037981 */ /* 0x000162000c1e1900 */
[----:B------:R-:W1:Y:S01]  /*0130*/  I2F.U32.RP R10, UR8 ;  /* 0x00000008000a7d06 */ /* 0x000e620008209000 */
[----:B------:R-:W-:Y:S02]  /*0140*/  USHF.L.U32 UR4, UR8, 0x1, URZ ;  /* 0x0000000108047899 */ /* 0x000fe400080006ff */
[----:B------:R-:W-:-:S04]  /*0150*/  ISETP.NE.U32.AND P2, PT, RZ, UR8, PT ;  /* 0x00000008ff007c0c */ /* 0x000fc8000bf45070 */
[C---:B------:R-:W-:Y:S02]  /*0160*/  ISETP.LE.AND P0, PT, R0.reuse, UR4, PT ;  /* 0x0000000400007c0c */ /* 0x040fe4000bf03270 */
[----:B------:R-:W-:Y:S02]  /*0170*/  VIMNMX R8, PT, PT, R0, UR4, !PT ;  /* 0x0000000400087c48 */ /* 0x000fe4000ffe0100 */
[----:B------:R-:W-:Y:S01]  /*0180*/  SEL R9, RZ, 0x1, P0 ;  /* 0x00000001ff097807 */ /* 0x000fe20000000000 */
[----:B-1----:R-:W1:Y:S03]  /*0190*/  MUFU.RCP R10, R10 ;  /* 0x0000000a000a7308 */ /* 0x002e660000001000 */
[----:B------:R-:W-:Y:S01]  /*01a0*/  IADD3 R8, PT, PT, R8, -UR4, -R9 ;  /* 0x8000000408087c10 */ /* 0x000fe2000fffe809 */
[----:B------:R-:W2:Y:S01]  /*01b0*/  LDCU UR4, c[0x0][0x398] ;  /* 0x00007300ff0477ac */ /* 0x000ea20008000800 */
[----:B-1----:R-:W-:-:S04]  /*01c0*/  VIADD R6, R10, 0xffffffe ;  /* 0x0ffffffe0a067836 */ /* 0x002fc80000000000 */
[----:B------:R1:W3:Y:S02]  /*01d0*/  F2I.FTZ.U32.TRUNC.NTZ R7, R6 ;  /* 0x0000000600077305 */ /* 0x0002e4000021f000 */
[----:B-1----:R-:W-:Y:S02]  /*01e0*/  HFMA2 R6, -RZ, RZ, 0, 0 ;  /* 0x00000000ff067431 */ /* 0x002fe400000001ff */
[----:B---3--:R-:W-:-:S04]  /*01f0*/  IMAD.MOV R11, RZ, RZ, -R7 ;  /* 0x000000ffff0b7224 */ /* 0x008fc800078e0a07 */
[----:B------:R-:W-:-:S04]  /*0200*/  IMAD R11, R11, UR8, RZ ;  /* 0x000000080b0b7c24 */ /* 0x000fc8000f8e02ff */
[----:B------:R-:W-:-:S06]  /*0210*/  IMAD.HI.U32 R7, R7, R11, R6 ;  /* 0x0000000b07077227 */ /* 0x000fcc00078e0006 */
[----:B------:R-:W-:-:S04]  /*0220*/  IMAD.HI.U32 R10, R7, R8, RZ ;  /* 0x00000008070a7227 */ /* 0x000fc800078e00ff */
[----:B------:R-:W-:-:S04]  /*0230*/  IMAD.MOV R7, RZ, RZ, -R10 ;  /* 0x000000ffff077224 */ /* 0x000fc800078e0a0a */
[----:B------:R-:W-:Y:S02]  /*0240*/  IMAD R8, R7, UR8, R8 ;  /* 0x0000000807087c24 */ /* 0x000fe4000f8e0208 */
[----:B------:R-:W1:Y:S03]  /*0250*/  LDC.64 R6, c[0x0][0x388] ;  /* 0x0000e200ff067b82 */ /* 0x000e660000000a00 */
[----:B------:R-:W-:-:S13]  /*0260*/  ISETP.GE.U32.AND P0, PT, R8, UR8, PT ;  /* 0x0000000808007c0c */ /* 0x000fda000bf06070 */
[----:B------:R-:W-:Y:S02]  /*0270*/  @P0 VIADD R8, R8, -UR8 ;  /* 0x8000000808080c36 */ /* 0x000fe40008000000 */
[----:B------:R-:W-:-:S03]  /*0280*/  @P0 VIADD R10, R10, 0x1 ;  /* 0x000000010a0a0836 */ /* 0x000fc60000000000 */
[----:B------:R-:W-:-:S13]  /*0290*/  ISETP.GE.U32.AND P1, PT, R8, UR8, PT ;  /* 0x0000000808007c0c */ /* 0x000fda000bf26070 */
[----:B------:R-:W-:Y:S02]  /*02a0*/  @P1 IADD3 R10, PT, PT, R10, 0x1, RZ ;  /* 0x000000010a0a1810 */ /* 0x000fe40007ffe0ff */
[----:B------:R-:W-:-:S05]  /*02b0*/  @!P2 LOP3.LUT R10, RZ, UR8, RZ, 0x33, !PT ;  /* 0x00000008ff0aac12 */ /* 0x000fca000f8e33ff */
[----:B------:R-:W-:-:S05]  /*02c0*/  IMAD.IADD R10, R9, 0x1, R10 ;  /* 0x00000001090a7824 */ /* 0x000fca00078e020a */
[C---:B------:R-:W-:Y:S02]  /*02d0*/  LOP3.LUT R8, R10.reuse, 0x3, RZ, 0xc0, !PT ;  /* 0x000000030a087812 */ /* 0x040fe400078ec0ff */
[----:B------:R-:W-:Y:S02]  /*02e0*/  ISETP.GE.U32.AND P1, PT, R10, 0x3, PT ;  /* 0x000000030a00780c */ /* 0x000fe40003f26070 */
[----:B------:R-:W-:-:S13]  /*02f0*/  ISETP.NE.AND P0, PT, R8, 0x3, PT ;  /* 0x000000030800780c */ /* 0x000fda0003f05270 */
[----:B012---:R-:W-:Y:S05]  /*0300*/  @!P0 BRA `(.L_x_22) ;  /* 0x0000000000408947 */ /* 0x007fea0003800000 */
[----:B------:R-:W0:Y:S01]  /*0310*/  LDC.64 R8, c[0x0][0x388] ;  /* 0x0000e200ff087b82 */ /* 0x000e220000000a00 */
[----:B------:R-:W-:-:S05]  /*0320*/  VIADD R10, R10, 0x1 ;  /* 0x000000010a0a7836 */ /* 0x000fca0000000000 */
[----:B------:R-:W-:-:S05]  /*0330*/  LOP3.LUT R10, R10, 0x3, RZ, 0xc0, !PT ;  /* 0x000000030a0a7812 */ /* 0x000fca00078ec0ff */
[----:B------:R-:W-:-:S07]  /*0340*/  IMAD.MOV R12, RZ, RZ, -R10 ;  /* 0x000000ffff0c7224 */ /* 0x000fce00078e0a0a */
.L_x_23:
[----:B------:R-:W-:Y:S02]  /*0350*/  USHF.R.S32.HI UR5, URZ, 0x1f, UR4 ;  /* 0x0000001fff057899 */ /* 0x000fe40008011404 */
[----:B0-----:R-:W-:-:S04]  /*0360*/  IMAD.WIDE.U32 R10, R8, UR4, R4 ;  /* 0x00000004080a7c25 */ /* 0x001fc8000f8e0004 */
[----:B------:R-:W-:-:S04]  /*0370*/  IMAD R14, R8, UR5, RZ ;  /* 0x00000005080e7c24 */ /* 0x000fc8000f8e02ff */
[----:B------:R-:W-:-:S05]  /*0380*/  IMAD R13, R9, UR4, R14 ;  /* 0x00000004090d7c24 */ /* 0x000fca000f8e020e */
[----:B------:R-:W-:-:S05]  /*0390*/  IADD3 R11, PT, PT, R11, R13, RZ ;  /* 0x0000000d0b0b7210 */ /* 0x000fca0007ffe0ff */
[----:B------:R-:W2:Y:S01]  /*03a0*/  LDG.E R10, desc[UR6][R10.64] ;  /* 0x000000060a0a7981 */ /* 0x000ea2000c1e1900 */
[----:B------:R-:W-:Y:S01]  /*03b0*/  VIADD R12, R12, 0x1 ;  /* 0x000000010c0c7836 */ /* 0x000fe20000000000 */
[----:B------:R-:W-:-:S04]  /*03c0*/  UIADD3 UR4, UPT, UPT, UR4, UR8, URZ ;  /* 0x0000000804047290 */ /* 0x000fc8000fffe0ff */
[----:B------:R-:W-:Y:S01]  /*03d0*/  ISETP.NE.AND P0, PT, R12, RZ, PT ;  /* 0x000000ff0c00720c */ /* 0x000fe20003f05270 */
[----:B-12--5:R-:W-:-:S05]  /*03e0*/  FADD R3, R10, R3 ;  /* 0x000000030a037221 */ /* 0x026fca0000000000 */
[----:B------:R1:W-:Y:S07]  /*03f0*/  STG.E desc[UR6][R4.64], R3 ;  /* 0x0000000304007986 */ /* 0x0003ee000c101906 */
[----:B------:R-:W-:Y:S05]  /*0400*/  @P0 BRA `(.L_x_23) ;  /* 0xfffffffc00d00947 */ /* 0x000fea000383ffff */
.L_x_22:
[----:B------:R-:W-:Y:S05]  /*0410*/  @!P1 BRA `(.L_x_21) ;  /* 0x00000000009c9947 */ /* 0x000fea0003800000 */
.L_x_24:
[----:B------:R-:W-:Y:S02]  /*0420*/  USHF.R.S32.HI UR5, URZ, 0x1f, UR4 ;  /* 0x0000001fff057899 */ /* 0x000fe40008011404 */
[----:B------:R-:W-:-:S04]  /*0430*/  IMAD.WIDE.U32 R8, R6, UR4, R4 ;  /* 0x0000000406087c25 */ /* 0x000fc8000f8e0004 */
[----:B------:R-:W-:-:S04]  /*0440*/  IMAD R10, R6, UR5, RZ ;  /* 0x00000005060a7c24 */ /* 0x000fc8000f8e02ff */
[----:B------:R-:W-:Y:S02]  /*0450*/  IMAD R11, R7, UR4, R10 ;  /* 0x00000004070b7c24 */ /* 0x000fe4000f8e020a */
[----:B------:R-:W-:Y:S02]  /*0460*/  IMAD.MOV.U32 R10, RZ, RZ, R8 ;  /* 0x000000ffff0a7224 */ /* 0x000fe400078e0008 */
[----:B------:R-:W-:-:S05]  /*0470*/  IMAD.IADD R11, R9, 0x1, R11 ;  /* 0x00000001090b7824 */ /* 0x000fca00078e020b */
[----:B------:R-:W1:Y:S01]  /*0480*/  LDG.E R10, desc[UR6][R10.64] ;  /* 0x000000060a0a7981 */ /* 0x000e62000c1e1900 */
[----:B------:R-:W-:-:S04]  /*0490*/  UIADD3 UR4, UPT, UPT, UR4, UR8, URZ ;  /* 0x0000000804047290 */ /* 0x000fc8000fffe0ff */
[----:B------:R-:W-:Y:S02]  /*04a0*/  USHF.R.S32.HI UR5, URZ, 0x1f, UR4 ;  /* 0x0000001fff057899 */ /* 0x000fe40008011404 */
[----:B------:R-:W-:-:S04]  /*04b0*/  IMAD.WIDE.U32 R8, R6, UR4, R4 ;  /* 0x0000000406087c25 */ /* 0x000fc8000f8e0004 */
[----:B------:R-:W-:-:S04]  /*04c0*/  IMAD R12, R6, UR5, RZ ;  /* 0x00000005060c7c24 */ /* 0x000fc8000f8e02ff */
[----:B--2---:R-:W-:-:S05]  /*04d0*/  IMAD R13, R7, UR4, R12 ;  /* 0x00000004070d7c24 */ /* 0x004fca000f8e020c */
[----:B------:R-:W-:Y:S01]  /*04e0*/  IADD3 R9, PT, PT, R9, R13, RZ ;  /* 0x0000000d09097210 */ /* 0x000fe20007ffe0ff */
[----:B-1---5:R-:W-:-:S05]  /*04f0*/  FADD R3, R10, R3 ;  /* 0x000000030a037221 */ /* 0x022fca0000000000 */
[----:B------:R0:W-:Y:S04]  /*0500*/  STG.E desc[UR6][R4.64], R3 ;  /* 0x0000000304007986 */ /* 0x0001e8000c101906 */
[----:B------:R-:W2:Y:S01]  /*0510*/  LDG.E R8, desc[UR6][R8.64] ;  /* 0x0000000608087981 */ /* 0x000ea2000c1e1900 */
[----:B------:R-:W-:-:S04]  /*0520*/  UIADD3 UR4, UPT, UPT, UR4, UR8, URZ ;  /* 0x0000000804047290 */ /* 0x000fc8000fffe0ff */
[----:B------:R-:W-:Y:S02]  /*0530*/  USHF.R.S32.HI UR5, URZ, 0x1f, UR4 ;  /* 0x0000001fff057899 */ /* 0x000fe40008011404 */
[----:B------:R-:W-:-:S04]  /*0540*/  IMAD.WIDE.U32 R10, R6, UR4, R4 ;  /* 0x00000004060a7c25 */ /* 0x000fc8000f8e0004 */
[----:B------:R-:W-:-:S04]  /*0550*/  IMAD R12, R6, UR5, RZ ;  /* 0x00000005060c7c24 */ /* 0x000fc8000f8e02ff */
[----:B------:R-:W-:-:S04]  /*0560*/  IMAD R13, R7, UR4, R12 ;  /* 0x00000004070d7c24 */ /* 0x000fc8000f8e020c */
[----:B------:R-:W-:Y:S02]  /*0570*/  IMAD.IADD R11, R11, 0x1, R13 ;  /* 0x000000010b0b7824 */ /* 0x000fe400078e020d */
[----:B--2---:R-:W-:-:S05]  /*0580*/  FADD R13, R3, R8 ;  /* 0x00000008030d7221 */ /* 0x004fca0000000000 */
[----:B------:R2:W-:Y:S04]  /*0590*/  STG.E desc[UR6][R4.64], R13 ;  /* 0x0000000d04007986 */ /* 0x0005e8000c101906 */
[----:B------:R-:W3:Y:S01]  /*05a0*/  LDG.E R10, desc[UR6][R10.64] ;  /* 0x000000060a0a7981 */ /* 0x000ee2000c1e1900 */
[----:B------:R-:W-:-:S04]  /*05b0*/  UIADD3 UR4, UPT, UPT, UR4, UR8, URZ ;  /* 0x0000000804047290 */ /* 0x000fc8000fffe0ff */
[----:B------:R-:W-:Y:S02]  /*05c0*/  USHF.R.S32.HI UR5, URZ, 0x1f, UR4 ;  /* 0x0000001fff057899 */ /* 0x000fe40008011404 */
[----:B------:R-:W-:-:S04]  /*05d0*/  IMAD.WIDE.U32 R8, R6, UR4, R4 ;  /* 0x0000000406087c25 */ /* 0x000fc8000f8e0004 */
[----:B------:R-:W-:-:S04]  /*05e0*/  IMAD R12, R6, UR5, RZ ;  /* 0x00000005060c7c24 */ /* 0x000fc8000f8e02ff */
[----:B0-----:R-:W-:-:S04]  /*05f0*/  IMAD R3, R7, UR4, R12 ;  /* 0x0000000407037c24 */ /* 0x001fc8000f8e020c */
[----:B------:R-:W-:Y:S02]  /*0600*/  IMAD.IADD R9, R9, 0x1, R3 ;  /* 0x0000000109097824 */ /* 0x000fe400078e0203 */
[----:B---3--:R-:W-:-:S05]  /*0610*/  FADD R15, R13, R10 ;  /* 0x0000000a0d0f7221 */ /* 0x008fca0000000000 */
[----:B------:R2:W-:Y:S04]  /*0620*/  STG.E desc[UR6][R4.64], R15 ;  /* 0x0000000f04007986 */ /* 0x0005e8000c101906 */
[----:B------:R-:W3:Y:S01]  /*0630*/  LDG.E R8, desc[UR6][R8.64] ;  /* 0x0000000608087981 */ /* 0x000ee2000c1e1900 */
[----:B------:R-:W-:-:S06]  /*0640*/  UIADD3 UR4, UPT, UPT, UR4, UR8, URZ ;  /* 0x0000000804047290 */ /* 0x000fcc000fffe0ff */
[----:B------:R-:W-:Y:S01]  /*0650*/  ISETP.LE.AND P0, PT, R0, UR4, PT ;  /* 0x0000000400007c0c */ /* 0x000fe2000bf03270 */
[----:B---3--:R-:W-:-:S05]  /*0660*/  FADD R3, R15, R8 ;  /* 0x000000080f037221 */ /* 0x008fca0000000000 */
[----:B------:R2:W-:Y:S07]  /*0670*/  STG.E desc[UR6][R4.64], R3 ;  /* 0x0000000304007986 */ /* 0x0005ee000c101906 */
[----:B------:R-:W-:Y:S05]  /*0680*/  @!P0 BRA `(.L_x_24) ;  /* 0xfffffffc00648947 */ /* 0x000fea000383ffff */
.L_x_21:
[----:B------:R-:W-:Y:S01]  /*0690*/  I2FP.F32.S32 R8, R0 ;  /* 0x0000000000087245 */ /* 0x000fe20000201400 */
[----:B------:R-:W-:Y:S03]  /*06a0*/  BSSY.RECONVERGENT B0, `(.L_x_25) ;  /* 0x000000c000007945 */ /* 0x000fe60003800200 */
[----:B------:R-:W3:Y:S08]  /*06b0*/  MUFU.RCP R7, R8 ;  /* 0x0000000800077308 */ /* 0x000ef00000001000 */
[----:B-----5:R-:W4:Y:S01]  /*06c0*/  FCHK P0, R3, R8 ;  /* 0x0000000803007302 */ /* 0x020f220000000000 */
[----:B---3--:R-:W-:-:S04]  /*06d0*/  FFMA R0, -R8, R7, 1 ;  /* 0x3f80000008007423 */ /* 0x008fc80000000107 */
[----:B------:R-:W-:-:S04]  /*06e0*/  FFMA R0, R7, R0, R7 ;  /* 0x0000000007007223 */ /* 0x000fc80000000007 */
[----:B------:R-:W-:-:S04]  /*06f0*/  FFMA R7, R0, R3, RZ ;  /* 0x0000000300077223 */ /* 0x000fc800000000ff */
[----:B------:R-:W-:-:S04]  /*0700*/  FFMA R6, -R8, R7, R3 ;  /* 0x0000000708067223 */ /* 0x000fc80000000103 */
[----:B------:R-:W-:Y:S01]  /*0710*/  FFMA R9, R0, R6, R7 ;  /* 0x0000000600097223 */ /* 0x000fe20000000007 */
[----:B----4-:R-:W-:Y:S06]  /*0720*/  @!P0 BRA `(.L_x_26) ;  /* 0x00000000000c8947 */ /* 0x010fec0003800000 */
[----:B------:R-:W-:-:S07]  /*0730*/  MOV R6, 0x750 ;  /* 0x0000075000067802 */ /* 0x000fce0000000f00 */
[----:B012---:R-:W-:Y:S05]  /*0740*/  CALL.REL.NOINC `($__internal_1_$__cuda_sm3x_div_rn_noftz_f32_slowpath) ;  /* 0x00000000001c7944 */ /* 0x007fea0003c00000 */
[----:B------:R-:W-:-:S07]  /*0750*/  IMAD.MOV.U32 R9, RZ, RZ, R0 ;  /* 0x000000ffff097224 */ /* 0x000fce00078e0000 */
.L_x_26:
[----:B------:R-:W-:Y:S05]  /*0760*/  BSYNC.RECONVERGENT B0 ;  /* 0x0000000000007941 */ /* 0x000fea0003800200 */
.L_x_25:
[----:B------:R-:W1:Y:S01]  /*0770*/  LDC.64 R6, c[0x0][0x3a0] ;  /* 0x0000e800ff067b82 */ /* 0x000e620000000a00 */
[----:B------:R-:W-:Y:S01]  /*0780*/  STG.E desc[UR6][R4.64], R9 ;  /* 0x0000000904007986 */ /* 0x000fe2000c101906 */
[----:B-12---:R-:W-:-:S05]  /*0790*/  IMAD.WIDE R2, R2, 0x4, R6 ;  /* 0x0000000402027825 */ /* 0x006fca00078e0206 */
[----:B------:R-:W-:Y:S01]  /*07a0*/  STG.E desc[UR6][R2.64], R9 ;  /* 0x0000000902007986 */ /* 0x000fe2000c101906 */
[----:B------:R-:W-:Y:S05]  /*07b0*/  EXIT ;  /* 0x000000000000794d */ /* 0x000fea0003800000 */
        .weak           $__internal_1_$__cuda_sm3x_div_rn_noftz_f32_slowpath
        .type           $__internal_1_$__cuda_sm3x_div_rn_noftz_f32_slowpath,@function
        .size           $__internal_1_$__cuda_sm3x_div_rn_noftz_f32_slowpath,(.L_x_60 - $__internal_1_$__cuda_sm3x_div_rn_noftz_f32_slowpath)
$__internal_1_$__cuda_sm3x_div_rn_noftz_f32_slowpath:
[----:B------:R-:W-:Y:S01]  /*07c0*/  SHF.R.U32.HI R7, RZ, 0x17, R8 ;  /* 0x00000017ff077819 */ /* 0x000fe20000011608 */
[----:B------:R-:W-:Y:S01]  /*07d0*/  BSSY.RECONVERGENT B1, `(.L_x_27) ;  /* 0x0000063000017945 */ /* 0x000fe20003800200 */
[----:B------:R-:W-:Y:S02]  /*07e0*/  SHF.R.U32.HI R0, RZ, 0x17, R3 ;  /* 0x00000017ff007819 */ /* 0x000fe40000011603 */
[----:B------:R-:W-:Y:S02]  /*07f0*/  LOP3.LUT R7, R7, 0xff, RZ, 0xc0, !PT ;  /* 0x000000ff07077812 */ /* 0x000fe400078ec0ff */
[----:B------:R-:W-:Y:S02]  /*0800*/  LOP3.LUT R12, R0, 0xff, RZ, 0xc0, !PT ;  /* 0x000000ff000c7812 */ /* 0x000fe400078ec0ff */
[----:B------:R-:W-:-:S03]  /*0810*/  IADD3 R10, PT, PT, R7, -0x1, RZ ;  /* 0xffffffff070a7810 */ /* 0x000fc60007ffe0ff */
[----:B------:R-:W-:Y:S01]  /*0820*/  VIADD R11, R12, 0xffffffff ;  /* 0xffffffff0c0b7836 */ /* 0x000fe20000000000 */
[----:B------:R-:W-:-:S04]  /*0830*/  ISETP.GT.U32.AND P0, PT, R10, 0xfd, PT ;  /* 0x000000fd0a00780c */ /* 0x000fc80003f04070 */
[----:B------:R-:W-:-:S13]  /*0840*/  ISETP.GT.U32.OR P0, PT, R11, 0xfd, P0 ;  /* 0x000000fd0b00780c */ /* 0x000fda0000704470 */
[----:B------:R-:W-:Y:S01]  /*0850*/  @!P0 IMAD.MOV.U32 R9, RZ, RZ, RZ ;  /* 0x000000ffff098224 */ /* 0x000fe200078e00ff */
[----:B------:R-:W-:Y:S06]  /*0860*/  @!P0 BRA `(.L_x_28) ;  /* 0x0000000000608947 */ /* 0x000fec0003800000 */
[----:B------:R-:W-:Y:S02]  /*0870*/  FSETP.GTU.FTZ.AND P0, PT, |R3|, +INF , PT ;  /* 0x7f8000000300780b */ /* 0x000fe40003f1c200 */
[----:B------:R-:W-:Y:S02]  /*0880*/  FSETP.GTU.FTZ.AND P1, PT, |R8|, +INF , PT ;  /* 0x7f8000000800780b */ /* 0x000fe40003f3c200 */
[----:B------:R-:W-:Y:S02]  /*0890*/  MOV R0, R8 ;  /* 0x0000000800007202 */ /* 0x000fe40000000f00 */
        /* <DEDUP_REMOVED lines=19> */
[----:B------:R-:W-:-:S03]  /*09d0*/  @!P1 FFMA R8, R0, 1.84467440737095516160e+19, RZ ;  /* 0x5f80000000089823 */ /* 0x000fc600000000ff */
[----:B------:R-:W-:-:S07]  /*09e0*/  @!P1 IADD3 R9, PT, PT, R9, 0x40, RZ ;  /* 0x0000004009099810 */ /* 0x000fce0007ffe0ff */
.L_x_28:
[----:B------:R-:W-:Y:S01]  /*09f0*/  LEA R11, R7, 0xc0800000, 0x17 ;  /* 0xc0800000070b7811 */ /* 0x000fe200078eb8ff */
[----:B------:R-:W-:Y:S04]  /*0a00*/  BSSY.RECONVERGENT B2, `(.L_x_33) ;  /* 0x0000036000027945 */ /* 0x000fe80003800200 */
[----:B------:R-:W-:Y:S02]  /*0a10*/  IMAD.IADD R11, R8, 0x1, -R11 ;  /* 0x00000001080b7824 */ /* 0x000fe400078e0a0b */
[----:B------:R-:W-:Y:S02]  /*0a20*/  VIADD R8, R12, 0xffffff81 ;  /* 0xffffff810c087836 */ /* 0x000fe40000000000 */
[----:B------:R-:W0:Y:S01]  /*0a30*/  MUFU.RCP R10, R11 ;  /* 0x0000000b000a7308 */ /* 0x000e220000001000 */
[----:B------:R-:W-:Y:S01]  /*0a40*/  FADD.FTZ R13, -R11, -RZ ;  /* 0x800000ff0b0d7221 */ /* 0x000fe20000010100 */
[C---:B------:R-:W-:Y:S01]  /*0a50*/  IMAD R0, R8.reuse, -0x800000, R3 ;  /* 0xff80000008007824 */ /* 0x040fe200078e0203 */
[----:B------:R-:W-:-:S04]  /*0a60*/  IADD3 R8, PT, PT, R8, 0x7f, -R7 ;  /* 0x0000007f08087810 */ /* 0x000fc80007ffe807 */
[----:B------:R-:W-:Y:S01]  /*0a70*/  IADD3 R8, PT, PT, R8, R9, RZ ;  /* 0x0000000908087210 */ /* 0x000fe20007ffe0ff */
        /* <DEDUP_REMOVED lines=20> */
[CCC-:B------:R-:W-:Y:S01]  /*0bc0*/  FFMA.RZ R3, R12.reuse, R10.reuse, R15.reuse ;  /* 0x0000000a0c037223 */ /* 0x1c0fe2000000c00f */
[CCC-:B------:R-:W-:Y:S01]  /*0bd0*/  FFMA.RM R8, R12.reuse, R10.reuse, R15.reuse ;  /* 0x0000000a0c087223 */ /* 0x1c0fe2000000400f */
[C---:B------:R-:W-:Y:S02]  /*0be0*/  ISETP.NE.AND P2, PT, R9.reuse, RZ, PT ;  /* 0x000000ff0900720c */ /* 0x040fe40003f45270 */
[----:B------:R-:W-:Y:S02]  /*0bf0*/  ISETP.NE.AND P1, PT, R9, RZ, PT ;  /* 0x000000ff0900720c */ /* 0x000fe40003f25270 */
[----:B------:R-:W-:Y:S01]  /*0c00*/  LOP3.LUT R7, R3, 0x7fffff, RZ, 0xc0, !PT ;  /* 0x007fffff03077812 */ /* 0x000fe200078ec0ff */
[----:B------:R-:W-:Y:S01]  /*0c10*/  FFMA.RP R3, R12, R10, R15 ;  /* 0x0000000a0c037223 */ /* 0x000fe2000000800f */
[----:B------:R-:W-:Y:S01]  /*0c20*/  IADD3 R10, PT, PT, R9, 0x20, RZ ;  /* 0x00000020090a7810 */ /* 0x000fe20007ffe0ff */
[----:B------:R-:W-:Y:S01]  /*0c30*/  IMAD.MOV R9, RZ, RZ, -R9 ;  /* 0x000000ffff097224 */ /* 0x000fe200078e0a09 */
[----:B------:R-:W-:-:S02]  /*0c40*/  LOP3.LUT R7, R7, 0x800000, RZ, 0xfc, !PT ;  /* 0x0080000007077812 */ /* 0x000fc400078efcff */
        /* <DEDUP_REMOVED lines=13> */
.L_x_35:
[----:B------:R-:W-:-:S04]  /*0d20*/  LOP3.LUT R0, R0, 0x80000000, RZ, 0xc0, !PT ;  /* 0x8000000000007812 */ /* 0x000fc800078ec0ff */
[----:B------:R-:W-:Y:S01]  /*0d30*/  LOP3.LUT R0, R0, 0x7f800000, RZ, 0xfc, !PT ;  /* 0x7f80000000007812 */ /* 0x000fe200078efcff */
[----:B------:R-:W-:Y:S06]  /*0d40*/  BRA `(.L_x_36) ;  /* 0x0000000000047947 */ /* 0x000fec0003800000 */
.L_x_34:
[----:B------:R-:W-:-:S07]  /*0d50*/  LEA R0, R8, R0, 0x17 ;  /* 0x0000000008007211 */ /* 0x000fce00078eb8ff */
.L_x_36:
[----:B------:R-:W-:Y:S05]  /*0d60*/  BSYNC.RECONVERGENT B2 ;  /* 0x0000000000027941 */ /* 0x000fea0003800200 */
.L_x_33:
[----:B------:R-:W-:Y:S05]  /*0d70*/  BRA `(.L_x_37) ;  /* 0x0000000000207947 */ /* 0x000fea0003800000 */
.L_x_32:
[----:B------:R-:W-:-:S04]  /*0d80*/  LOP3.LUT R0, R8, 0x80000000, R3, 0x48, !PT ;  /* 0x8000000008007812 */ /* 0x000fc800078e4803 */
[----:B------:R-:W-:Y:S01]  /*0d90*/  LOP3.LUT R0, R0, 0x7f800000, RZ, 0xfc, !PT ;  /* 0x7f80000000007812 */ /* 0x000fe200078efcff */
[----:B------:R-:W-:Y:S06]  /*0da0*/  BRA `(.L_x_37) ;  /* 0x0000000000147947 */ /* 0x000fec0003800000 */
.L_x_31:
[----:B------:R-:W-:Y:S01]  /*0db0*/  LOP3.LUT R0, R8, 0x80000000, R3, 0x48, !PT ;  /* 0x8000000008007812 */ /* 0x000fe200078e4803 */
[----:B------:R-:W-:Y:S06]  /*0dc0*/  BRA `(.L_x_37) ;  /* 0x00000000000c7947 */ /* 0x000fec0003800000 */
.L_x_30:
[----:B------:R-:W0:Y:S01]  /*0dd0*/  MUFU.RSQ R0, -QNAN ;  /* 0xffc0000000007908 */ /* 0x000e220000001400 */
[----:B------:R-:W-:Y:S05]  /*0de0*/  BRA `(.L_x_37) ;  /* 0x0000000000047947 */ /* 0x000fea0003800000 */
.L_x_29:
[----:B------:R-:W-:-:S07]  /*0df0*/  FADD.FTZ R0, R3, R0 ;  /* 0x0000000003007221 */ /* 0x000fce0000010000 */
.L_x_37:
[----:B------:R-:W-:Y:S05]  /*0e00*/  BSYNC.RECONVERGENT B1 ;  /* 0x0000000000017941 */ /* 0x000fea0003800200 */
.L_x_27:
[----:B------:R-:W-:-:S04]  /*0e10*/  IMAD.MOV.U32 R7, RZ, RZ, 0x0 ;  /* 0x00000000ff077424 */ /* 0x000fc800078e00ff */
[----:B0-----:R-:W-:Y:S05]  /*0e20*/  RET.REL.NODEC R6 `(_Z16computeFinalSumsPfmiiiiS_) ;  /* 0xfffffff006747950 */ /* 0x001fea0003c3ffff */
.L_x_38:
        /* <DEDUP_REMOVED lines=13> */
.L_x_60:


//--------------------- .text._Z11computeSumsPfS_mmiiiii --------------------------
	.section	.text._Z11computeSumsPfS_mmiiiii,"ax",@progbits
	.align	128
        .global         _Z11computeSumsPfS_mmiiiii
        .type           _Z11computeSumsPfS_mmiiiii,@function
        .size           _Z11computeSumsPfS_mmiiiii,(.L_x_64 - _Z11computeSumsPfS_mmiiiii)
        .other          _Z11computeSumsPfS_mmiiiii,@"STO_CUDA_ENTRY STV_DEFAULT"
_Z11computeSumsPfS_mmiiiii:
.text._Z11computeSumsPfS_mmiiiii:
[----:B------:R-:W-:Y:S01]  /*0000*/  LDC R1, c[0x0][0x37c] ;  /* 0x0000df00ff017b82 */ /* 0x000fe20000000800 */
[----:B------:R-:W0:Y:S01]  /*0010*/  LDCU UR4, c[0x0][0x3a4] ;  /* 0x00007480ff0477ac */ /* 0x000e220008000800 */
[----:B------:R-:W1:Y:S01]  /*0020*/  S2R R0, SR_TID.X ;  /* 0x0000000000007919 */ /* 0x000e620000002100 */
[----:B------:R-:W2:Y:S01]  /*0030*/  LDCU.64 UR8, c[0x0][0x358] ;  /* 0x00006b00ff0877ac */ /* 0x000ea20008000a00 */
[----:B0-----:R-:W-:-:S13]  /*0040*/  ISETP.NE.AND P0, PT, RZ, UR4, PT ;  /* 0x00000004ff007c0c */ /* 0x001fda000bf05270 */
[----:B------:R-:W1:Y:S01]  /*0050*/  @!P0 LDC R2, c[0x0][0x3b0] ;  /* 0x0000ec00ff028b82 */ /* 0x000e620000000800 */
[----:B------:R-:W0:Y:S07]  /*0060*/  @P0 S2R R3, SR_CTAID.Y ;  /* 0x0000000000030919 */ /* 0x000e2e0000002600 */
[----:B------:R-:W1:Y:S02]  /*0070*/  @!P0 LDC R5, c[0x0][0x3ac] ;  /* 0x0000eb00ff058b82 */ /* 0x000e640000000800 */
[----:B-1----:R-:W-:-:S06]  /*0080*/  @!P0 IMAD R2, R0, R5, R2 ;  /* 0x0000000500028224 */ /* 0x002fcc00078e0202 */
[----:B------:R-:W1:Y:S02]  /*0090*/  @P0 LDC.64 R4, c[0x0][0x3a8] ;  /* 0x0000ea00ff040b82 */ /* 0x000e640000000a00 */
[----:B-1----:R-:W-:Y:S01]  /*00a0*/  ISETP.GE.AND P1, PT, R5, 0x1, PT ;  /* 0x000000010500780c */ /* 0x002fe20003f26270 */
[----:B0-----:R-:W-:Y:S02]  /*00b0*/  @P0 IMAD R4, R3, R4, R0 ;  /* 0x0000000403040224 */ /* 0x001fe400078e0200 */
[-C--:B------:R-:W-:Y:S02]  /*00c0*/  IMAD R3, R0, R5.reuse, RZ ;  /* 0x0000000500037224 */ /* 0x080fe400078e02ff */
[----:B------:R-:W-:-:S08]  /*00d0*/  @P0 IMAD R2, R4, R5, RZ ;  /* 0x0000000504020224 */ /* 0x000fd000078e02ff */
[----:B--2---:R-:W-:Y:S05]  /*00e0*/  @!P1 BRA `(.L_x_39) ;  /* 0x00000010007c9947 */ /* 0x004fea0003800000 */
[----:B------:R-:W0:Y:S01]  /*00f0*/  S2UR UR4, SR_CTAID.X ;  /* 0x00000000000479c3 */ /* 0x000e220000002500 */
[----:B------:R-:W0:Y:S01]  /*0100*/  LDCU.64 UR6, c[0x0][0x380] ;  /* 0x00007000ff0677ac */ /* 0x000e220008000a00 */
[C---:B------:R-:W-:Y:S01]  /*0110*/  ISETP.GE.U32.AND P0, PT, R5.reuse, 0x10, PT ;  /* 0x000000100500780c */ /* 0x040fe20003f06070 */
[----:B------:R-:W-:Y:S01]  /*0120*/  HFMA2 R6, -RZ, RZ, 0, 0 ;  /* 0x00000000ff067431 */ /* 0x000fe200000001ff */
[----:B------:R-:W-:-:S04]  /*0130*/  LOP3.LUT R4, R5, 0xf, RZ, 0xc0, !PT ;  /* 0x0000000f05047812 */ /* 0x000fc800078ec0ff */
[----:B------:R-:W-:Y:S01]  /*0140*/  ISETP.NE.AND P1, PT, R4, RZ, PT ;  /* 0x000000ff0400720c */ /* 0x000fe20003f25270 */
[----:B0-----:R-:W-:-:S06]  /*0150*/  UIMAD.WIDE.U32 UR6, UR4, 0x4, UR6 ;  /* 0x00000004040678a5 */ /* 0x001fcc000f8e0006 */
[----:B------:R-:W-:Y:S06]  /*0160*/  @!P0 BRA `(.L_x_40) ;  /* 0x00000008002c8947 */ /* 0x000fec0003800000 */
[----:B------:R-:W0:Y:S01]  /*0170*/  S2UR UR5, SR_CgaCtaId ;  /* 0x00000000000579c3 */ /* 0x000e220000008800 */
[----:B------:R-:W-:Y:S01]  /*0180*/  UMOV UR4, 0x400 ;  /* 0x0000040000047882 */ /* 0x000fe20000000000 */
[----:B------:R-:W-:-:S06]  /*0190*/  LOP3.LUT R6, R5, 0x7ffffff0, RZ, 0xc0, !PT ;  /* 0x7ffffff005067812 */ /* 0x000fcc00078ec0ff */
[----:B------:R-:W1:Y:S01]  /*01a0*/  LDC.64 R14, c[0x0][0x390] ;  /* 0x0000e400ff0e7b82 */ /* 0x000e620000000a00 */
[----:B0-----:R-:W-:-:S03]  /*01b0*/  ULEA UR5, UR5, UR4, 0x18 ;  /* 0x0000000405057291 */ /* 0x001fc6000f8ec0ff */
[----:B------:R-:W-:-:S09]  /*01c0*/  UMOV UR4, URZ ;  /* 0x000000ff00047c82 */ /* 0x000fd20008000000 */
.L_x_41:
[----:B0-----:R-:W-:-:S04]  /*01d0*/  IADD3 R25, PT, PT, R2, UR4, RZ ;  /* 0x0000000402197c10 */ /* 0x001fc8000fffe0ff */
[----:B------:R-:W-:Y:S01]  /*01e0*/  SHF.R.S32.HI R7, RZ, 0x1f, R25 ;  /* 0x0000001fff077819 */ /* 0x000fe20000011419 */
[----:B-1----:R-:W-:-:S04]  /*01f0*/  IMAD.WIDE.U32 R8, R25, R14, UR6 ;  /* 0x0000000619087e25 */ /* 0x002fc8000f8e000e */
[----:B------:R-:W-:Y:S01]  /*0200*/  IMAD R10, R7, R14, RZ ;  /* 0x0000000e070a7224 */ /* 0x000fe200078e02ff */
[----:B------:R-:W-:-:S03]  /*0210*/  IADD3 R16, PT, PT, R25, 0x1, RZ ;  /* 0x0000000119107810 */ /* 0x000fc60007ffe0ff */
[C---:B------:R-:W-:Y:S02]  /*0220*/  IMAD R7, R25.reuse, R15, R10 ;  /* 0x0000000f19077224 */ /* 0x040fe400078e020a */
[----:B------:R-:W-:Y:S02]  /*0230*/  VIADD R12, R25, 0x3 ;  /* 0x00000003190c7836 */ /* 0x000fe40000000000 */
[----:B------:R-:W-:Y:S01]  /*0240*/  IMAD.IADD R9, R9, 0x1, R7 ;  /* 0x0000000109097824 */ /* 0x000fe200078e0207 */
[----:B------:R-:W-:Y:S02]  /*0250*/  SHF.R.S32.HI R7, RZ, 0x1f, R16 ;  /* 0x0000001fff077819 */ /* 0x000fe40000011410 */
[C---:B------:R-:W-:Y:S02]  /*0260*/  IADD3 R22, PT, PT, R25.reuse, 0x2, RZ ;  /* 0x0000000219167810 */ /* 0x040fe40007ffe0ff */
[----:B------:R-:W-:Y:S01]  /*0270*/  IADD3 R10, PT, PT, R25, 0x5, RZ ;  /* 0x00000005190a7810 */ /* 0x000fe20007ffe0ff */
[-C--:B------:R-:W-:Y:S01]  /*0280*/  IMAD R13, R7, R14.reuse, RZ ;  /* 0x0000000e070d7224 */ /* 0x080fe200078e02ff */
[----:B------:R-:W-:Y:S01]  /*0290*/  SHF.R.S32.HI R7, RZ, 0x1f, R12 ;  /* 0x0000001fff077819 */ /* 0x000fe2000001140c */
[----:B------:R0:W2:Y:S01]  /*02a0*/  LDG.E R26, desc[UR8][R8.64] ;  /* 0x00000008081a7981 */ /* 0x0000a2000c1e1900 */
[----:B------:R-:W-:Y:S01]  /*02b0*/  SHF.R.S32.HI R11, RZ, 0x1f, R22 ;  /* 0x0000001fff0b7819 */ /* 0x000fe20000011416 */
[C---:B------:R-:W-:Y:S01]  /*02c0*/  VIADD R24, R25.reuse, 0x8 ;  /* 0x0000000819187836 */ /* 0x040fe20000000000 */
[----:B------:R-:W-:Y:S01]  /*02d0*/  IADD3 R20, PT, PT, R25, 0x4, RZ ;  /* 0x0000000419147810 */ /* 0x000fe20007ffe0ff */
[----:B------:R-:W-:-:S02]  /*02e0*/  IMAD R7, R7, R14, RZ ;  /* 0x0000000e07077224 */ /* 0x000fc400078e02ff */
[-C--:B------:R-:W-:Y:S01]  /*02f0*/  IMAD R18, R11, R14.reuse, RZ ;  /* 0x0000000e0b127224 */ /* 0x080fe200078e02ff */
[----:B------:R-:W-:Y:S01]  /*0300*/  SHF.R.S32.HI R11, RZ, 0x1f, R20 ;  /* 0x0000001fff0b7819 */ /* 0x000fe20000011414 */
[-C--:B------:R-:W-:Y:S01]  /*0310*/  IMAD R21, R12, R15.reuse, R7 ;  /* 0x0000000f0c157224 */ /* 0x080fe200078e0207 */
[----:B------:R-:W-:Y:S01]  /*0320*/  SHF.R.S32.HI R7, RZ, 0x1f, R10 ;  /* 0x0000001fff077819 */ /* 0x000fe2000001140a */
[C---:B------:R-:W-:Y:S01]  /*0330*/  IMAD R19, R22.reuse, R15, R18 ;  /* 0x0000000f16137224 */ /* 0x040fe200078e0212 */
[C---:B------:R-:W-:Y:S01]  /*0340*/  IADD3 R18, PT, PT, R25.reuse, 0x6, RZ ;  /* 0x0000000619127810 */ /* 0x040fe20007ffe0ff */
[----:B------:R-:W-:Y:S01]  /*0350*/  IMAD.WIDE.U32 R22, R22, R14, UR6 ;  /* 0x0000000616167e25 */ /* 0x000fe2000f8e000e */
[----:B0-----:R-:W-:-:S03]  /*0360*/  IADD3 R8, PT, PT, R25, 0x7, RZ ;  /* 0x0000000719087810 */ /* 0x001fc60007ffe0ff */
[C---:B------:R-:W-:Y:S01]  /*0370*/  IMAD R9, R16.reuse, R15, R13 ;  /* 0x0000000f10097224 */ /* 0x040fe200078e020d */
[----:B------:R-:W-:Y:S01]  /*0380*/  IADD3 R23, PT, PT, R23, R19, RZ ;  /* 0x0000001317177210 */ /* 0x000fe20007ffe0ff */
[-C--:B------:R-:W-:Y:S02]  /*0390*/  IMAD R7, R7, R14.reuse, RZ ;  /* 0x0000000e07077224 */ /* 0x080fe400078e02ff */
[----:B------:R-:W-:-:S04]  /*03a0*/  IMAD.WIDE.U32 R16, R16, R14, UR6 ;  /* 0x0000000610107e25 */ /* 0x000fc8000f8e000e */
[----:B------:R-:W-:Y:S01]  /*03b0*/  IMAD R19, R10, R15, R7 ;  /* 0x0000000f0a137224 */ /* 0x000fe200078e0207 */
[----:B------:R-:W-:Y:S01]  /*03c0*/  SHF.R.S32.HI R7, RZ, 0x1f, R18 ;  /* 0x0000001fff077819 */ /* 0x000fe20000011412 */
[----:B------:R-:W-:-:S04]  /*03d0*/  IMAD.WIDE.U32 R12, R12, R14, UR6 ;  /* 0x000000060c0c7e25 */ /* 0x000fc8000f8e000e */
[----:B------:R-:W-:Y:S01]  /*03e0*/  IMAD.IADD R17, R17, 0x1, R9 ;  /* 0x0000000111117824 */ /* 0x000fe200078e0209 */
[----:B------:R-:W-:Y:S01]  /*03f0*/  SHF.R.S32.HI R9, RZ, 0x1f, R8 ;  /* 0x0000001fff097819 */ /* 0x000fe20000011408 */
[-C--:B------:R-:W-:Y:S01]  /*0400*/  IMAD R11, R11, R14.reuse, RZ ;  /* 0x0000000e0b0b7224 */ /* 0x080fe200078e02ff */
[----:B------:R-:W-:Y:S01]  /*0410*/  IADD3 R13, PT, PT, R13, R21, RZ ;  /* 0x000000150d0d7210 */ /* 0x000fe20007ffe0ff */
[-C--:B------:R-:W-:Y:S02]  /*0420*/  IMAD R7, R7, R14.reuse, RZ ;  /* 0x0000000e07077224 */ /* 0x080fe400078e02ff */
[C---:B------:R-:W-:Y:S02]  /*0430*/  IMAD R11, R20.reuse, R15, R11 ;  /* 0x0000000f140b7224 */ /* 0x040fe400078e020b */
[----:B------:R-:W-:-:S04]  /*0440*/  IMAD.WIDE.U32 R20, R20, R14, UR6 ;  /* 0x0000000614147e25 */ /* 0x000fc8000f8e000e */
[-C--:B------:R-:W-:Y:S02]  /*0450*/  IMAD R9, R9, R14.reuse, RZ ;  /* 0x0000000e09097224 */ /* 0x080fe400078e02ff */
[-C--:B------:R-:W-:Y:S02]  /*0460*/  IMAD R27, R18, R15.reuse, R7 ;  /* 0x0000000f121b7224 */ /* 0x080fe400078e0207 */
[----:B------:R-:W-:Y:S02]  /*0470*/  IMAD.IADD R21, R21, 0x1, R11 ;  /* 0x0000000115157824 */ /* 0x000fe400078e020b */
[----:B------:R-:W-:Y:S02]  /*0480*/  IMAD R7, R8, R15, R9 ;  /* 0x0000000f08077224 */ /* 0x000fe400078e0209 */
[----:B------:R-:W-:-:S04]  /*0490*/  IMAD.WIDE.U32 R10, R10, R14, UR6 ;  /* 0x000000060a0a7e25 */ /* 0x000fc8000f8e000e */
[----:B------:R-:W-:-:S04]  /*04a0*/  IMAD.WIDE.U32 R8, R8, R14, UR6 ;  /* 0x0000000608087e25 */ /* 0x000fc8000f8e000e */
[----:B------:R-:W-:Y:S01]  /*04b0*/  IMAD.IADD R11, R11, 0x1, R19 ;  /* 0x000000010b0b7824 */ /* 0x000fe200078e0213 */
[----:B------:R-:W-:Y:S01]  /*04c0*/  IADD3 R9, PT, PT, R9, R7, RZ ;  /* 0x0000000709097210 */ /* 0x000fe20007ffe0ff */
[----:B------:R-:W-:Y:S01]  /*04d0*/  IMAD.WIDE.U32 R18, R18, R14, UR6 ;  /* 0x0000000612127e25 */ /* 0x000fe2000f8e000e */
[----:B------:R-:W-:-:S04]  /*04e0*/  SHF.R.S32.HI R7, RZ, 0x1f, R24 ;  /* 0x0000001fff077819 */ /* 0x000fc80000011418 */
[----:B------:R-:W-:Y:S01]  /*04f0*/  IADD3 R19, PT, PT, R19, R27, RZ ;  /* 0x0000001b13137210 */ /* 0x000fe20007ffe0ff */
[-C--:B------:R-:W-:Y:S02]  /*0500*/  IMAD R27, R7, R14.reuse, RZ ;  /* 0x0000000e071b7224 */ /* 0x080fe400078e02ff */
[----:B------:R0:W3:Y:S02]  /*0510*/  LDG.E R7, desc[UR8][R16.64] ;  /* 0x0000000810077981 */ /* 0x0000e4000c1e1900 */
[C---:B------:R-:W-:Y:S02]  /*0520*/  IMAD R27, R24.reuse, R15, R27 ;  /* 0x0000000f181b7224 */ /* 0x040fe400078e021b */
[----:B0-----:R-:W-:Y:S02]  /*0530*/  IMAD.WIDE.U32 R16, R24, R14, UR6 ;  /* 0x0000000618107e25 */ /* 0x001fe4000f8e000e */
[----:B------:R-:W4:Y:S03]  /*0540*/  LDG.E R24, desc[UR8][R22.64] ;  /* 0x0000000816187981 */ /* 0x000f26000c1e1900 */
[----:B------:R-:W-:-:S02]  /*0550*/  IADD3 R17, PT, PT, R17, R27, RZ ;  /* 0x0000001b11117210 */ /* 0x000fc40007ffe0ff */
[----:B------:R-:W-:-:S04]  /*0560*/  IADD3 R27, PT, PT, R25, 0x9, RZ ;  /* 0x00000009191b7810 */ /* 0x000fc80007ffe0ff */
[----:B------:R-:W-:Y:S01]  /*0570*/  SHF.R.S32.HI R29, RZ, 0x1f, R27 ;  /* 0x0000001fff1d7819 */ /* 0x000fe2000001141b */
[----:B------:R0:W5:Y:S04]  /*0580*/  LDG.E R23, desc[UR8][R12.64] ;  /* 0x000000080c177981 */ /* 0x000168000c1e1900 */
[-C--:B------:R-:W-:Y:S01]  /*0590*/  IMAD R28, R29, R14.reuse, RZ ;  /* 0x0000000e1d1c7224 */ /* 0x080fe200078e02ff */
[----:B------:R-:W5:Y:S03]  /*05a0*/  LDG.E R22, desc[UR8][R20.64] ;  /* 0x0000000814167981 */ /* 0x000f66000c1e1900 */
[C---:B------:R-:W-:Y:S02]  /*05b0*/  IMAD R29, R27.reuse, R15, R28 ;  /* 0x0000000f1b1d7224 */ /* 0x040fe400078e021c */
[----:B0-----:R-:W-:Y:S01]  /*05c0*/  IMAD.WIDE.U32 R12, R27, R14, UR6 ;  /* 0x000000061b0c7e25 */ /* 0x001fe2000f8e000e */
[----:B------:R-:W-:-:S03]  /*05d0*/  IADD3 R27, PT, PT, R25, 0xa, RZ ;  /* 0x0000000a191b7810 */ /* 0x000fc60007ffe0ff */
[----:B------:R-:W-:Y:S01]  /*05e0*/  IMAD.IADD R13, R13, 0x1, R29 ;  /* 0x000000010d0d7824 */ /* 0x000fe200078e021d */
[----:B------:R-:W-:Y:S01]  /*05f0*/  SHF.R.S32.HI R29, RZ, 0x1f, R27 ;  /* 0x0000001fff1d7819 */ /* 0x000fe2000001141b */
[----:B------:R0:W5:Y:S04]  /*0600*/  LDG.E R21, desc[UR8][R10.64] ;  /* 0x000000080a157981 */ /* 0x000168000c1e1900 */
[-C--:B------:R-:W-:Y:S01]  /*0610*/  IMAD R28, R29, R14.reuse, RZ ;  /* 0x0000000e1d1c7224 */ /* 0x080fe200078e02ff */
[----:B------:R-:W5:Y:S03]  /*0620*/  LDG.E R20, desc[UR8][R18.64] ;  /* 0x0000000812147981 */ /* 0x000f66000c1e1900 */
[C---:B------:R-:W-:Y:S01]  /*0630*/  IMAD R29, R27.reuse, R15, R28 ;  /* 0x0000000f1b1d7224 */ /* 0x040fe200078e021c */
[----:B------:R-:W5:Y:S01]  /*0640*/  LDG.E R13, desc[UR8][R12.64] ;  /* 0x000000080c0d7981 */ /* 0x000f62000c1e1900 */
[----:B0-----:R-:W-:-:S04]  /*0650*/  IMAD.WIDE.U32 R10, R27, R14, UR6 ;  /* 0x000000061b0a7e25 */ /* 0x001fc8000f8e000e */
[----:B------:R-:W-:Y:S01]  /*0660*/  VIADD R27, R25, 0xb ;  /* 0x0000000b191b7836 */ /* 0x000fe20000000000 */
[----:B------:R-:W-:Y:S01]  /*0670*/  IADD3 R11, PT, PT, R11, R29, RZ ;  /* 0x0000001d0b0b7210 */ /* 0x000fe20007ffe0ff */
[----:B------:R0:W5:Y:S03]  /*0680*/  LDG.E R19, desc[UR8][R8.64] ;  /* 0x0000000808137981 */ /* 0x000166000c1e1900 */
[----:B------:R-:W-:Y:S01]  /*0690*/  SHF.R.S32.HI R29, RZ, 0x1f, R27 ;  /* 0x0000001fff1d7819 */ /* 0x000fe2000001141b */
[----:B------:R1:W5:Y:S04]  /*06a0*/  LDG.E R18, desc[UR8][R16.64] ;  /* 0x0000000810127981 */ /* 0x000368000c1e1900 */
[-C--:B------:R-:W-:Y:S01]  /*06b0*/  IMAD R28, R29, R14.reuse, RZ ;  /* 0x0000000e1d1c7224 */ /* 0x080fe200078e02ff */
[----:B------:R-:W5:Y:S01]  /*06c0*/  LDG.E R12, desc[UR8][R10.64] ;  /* 0x000000080a0c7981 */ /* 0x000f62000c1e1900 */
[----:B0-----:R-:W-:-:S04]  /*06d0*/  IMAD.WIDE.U32 R8, R27, R14, UR6 ;  /* 0x000000061b087e25 */ /* 0x001fc8000f8e000e */
[----:B------:R-:W-:Y:S01]  /*06e0*/  IMAD R29, R27, R15, R28 ;  /* 0x0000000f1b1d7224 */ /* 0x000fe200078e021c */
[----:B------:R-:W-:-:S04]  /*06f0*/  IADD3 R27, PT, PT, R25, 0xc, RZ ;  /* 0x0000000c191b7810 */ /* 0x000fc80007ffe0ff */
[----:B------:R-:W-:Y:S02]  /*0700*/  IADD3 R9, PT, PT, R9, R29, RZ ;  /* 0x0000001d09097210 */ /* 0x000fe40007ffe0ff */
[----:B------:R-:W-:Y:S01]  /*0710*/  SHF.R.S32.HI R29, RZ, 0x1f, R27 ;  /* 0x0000001fff1d7819 */ /* 0x000fe2000001141b */
[-C--:B-1----:R-:W-:Y:S02]  /*0720*/  IMAD.WIDE.U32 R16, R27, R14.reuse, UR6 ;  /* 0x000000061b107e25 */ /* 0x082fe4000f8e000e */
[----:B------:R0:W5:Y:S02]  /*0730*/  LDG.E R11, desc[UR8][R8.64] ;  /* 0x00000008080b7981 */ /* 0x000164000c1e1900 */
[----:B------:R-:W-:-:S04]  /*0740*/  IMAD R28, R29, R14, RZ ;  /* 0x0000000e1d1c7224 */ /* 0x000fc800078e02ff */
[----:B------:R-:W-:Y:S01]  /*0750*/  IMAD R29, R27, R15, R28 ;  /* 0x0000000f1b1d7224 */ /* 0x000fe200078e021c */
[----:B------:R-:W-:-:S03]  /*0760*/  IADD3 R27, PT, PT, R25, 0xd, RZ ;  /* 0x0000000d191b7810 */ /* 0x000fc60007ffe0ff */
[----:B------:R-:W-:Y:S01]  /*0770*/  IMAD.IADD R17, R17, 0x1, R29 ;  /* 0x0000000111117824 */ /* 0x000fe200078e021d */
[----:B------:R-:W-:Y:S01]  /*0780*/  SHF.R.S32.HI R29, RZ, 0x1f, R27 ;  /* 0x0000001fff1d7819 */ /* 0x000fe2000001141b */
[----:B0-----:R-:W-:-:S03]  /*0790*/  IMAD.WIDE.U32 R8, R27, R14, UR6 ;  /* 0x000000061b087e25 */ /* 0x001fc6000f8e000e */
[----:B------:R0:W5:Y:S01]  /*07a0*/  LDG.E R10, desc[UR8][R16.64] ;  /* 0x00000008100a7981 */ /* 0x000162000c1e1900 */
[----:B------:R-:W-:-:S04]  /*07b0*/  IMAD R28, R29, R14, RZ ;  /* 0x0000000e1d1c7224 */ /* 0x000fc800078e02ff */
[----:B------:R-:W-:Y:S02]  /*07c0*/  IMAD R29, R27, R15, R28 ;  /* 0x0000000f1b1d7224 */ /* 0x000fe400078e021c */
[----:B------:R-:W-:-:S03]  /*07d0*/  VIADD R27, R25, 0xe ;  /* 0x0000000e191b7836 */ /* 0x000fc60000000000 */
[----:B------:R-:W-:Y:S02]  /*07e0*/  IADD3 R9, PT, PT, R9, R29, RZ ;  /* 0x0000001d09097210 */ /* 0x000fe40007ffe0ff */
[----:B------:R-:W-:Y:S02]  /*07f0*/  IADD3 R28, PT, PT, R3, UR4, RZ ;  /* 0x00000004031c7c10 */ /* 0x000fe4000fffe0ff */
[----:B------:R-:W-:Y:S02]  /*0800*/  SHF.R.S32.HI R29, RZ, 0x1f, R27 ;  /* 0x0000001fff1d7819 */ /* 0x000fe4000001141b */
[----:B------:R1:W5:Y:S01]  /*0810*/  LDG.E R9, desc[UR8][R8.64] ;  /* 0x0000000808097981 */ /* 0x000362000c1e1900 */
[----:B------:R-:W-:Y:S02]  /*0820*/  VIADD R25, R25, 0xf ;  /* 0x0000000f19197836 */ /* 0x000fe40000000000 */
[----:B0-----:R-:W-:Y:S01]  /*0830*/  IMAD.WIDE.U32 R16, R27, R14, UR6 ;  /* 0x000000061b107e25 */ /* 0x001fe2000f8e000e */
[----:B-1----:R-:W-:-:S03]  /*0840*/  LEA R8, R28, UR5, 0x2 ;  /* 0x000000051c087c11 */ /* 0x002fc6000f8e10ff */
[----:B------:R-:W-:-:S04]  /*0850*/  IMAD R28, R29, R14, RZ ;  /* 0x0000000e1d1c7224 */ /* 0x000fc800078e02ff */
[----:B------:R-:W-:Y:S01]  /*0860*/  IMAD R29, R27, R15, R28 ;  /* 0x0000000f1b1d7224 */ /* 0x000fe200078e021c */
[----:B------:R-:W-:-:S04]  /*0870*/  SHF.R.S32.HI R27, RZ, 0x1f, R25 ;  /* 0x0000001fff1b7819 */ /* 0x000fc80000011419 */
[----:B------:R-:W-:Y:S01]  /*0880*/  IADD3 R17, PT, PT, R17, R29, RZ ;  /* 0x0000001d11117210 */ /* 0x000fe20007ffe0ff */
[----:B------:R-:W-:-:S04]  /*0890*/  IMAD R28, R27, R14, RZ ;  /* 0x0000000e1b1c7224 */ /* 0x000fc800078e02ff */
[----:B------:R0:W5:Y:S01]  /*08a0*/  LDG.E R27, desc[UR8][R16.64] ;  /* 0x00000008101b7981 */ /* 0x000162000c1e1900 */
[C---:B------:R-:W-:Y:S02]  /*08b0*/  IMAD R29, R25.reuse, R15, R28 ;  /* 0x0000000f191d7224 */ /* 0x040fe400078e021c */
[----:B0-----:R-:W-:-:S05]  /*08c0*/  IMAD.WIDE.U32 R16, R25, R14, UR6 ;  /* 0x0000000619107e25 */ /* 0x001fca000f8e000e */
[----:B------:R-:W-:-:S05]  /*08d0*/  IADD3 R17, PT, PT, R17, R29, RZ ;  /* 0x0000001d11117210 */ /* 0x000fca0007ffe0ff */
[----:B------:R-:W5:Y:S01]  /*08e0*/  LDG.E R25, desc[UR8][R16.64] ;  /* 0x0000000810197981 */ /* 0x000f62000c1e1900 */
[----:B------:R-:W-:-:S06]  /*08f0*/  UIADD3 UR4, UPT, UPT, UR4, 0x10, URZ ;  /* 0x0000001004047890 */ /* 0x000fcc000fffe0ff */
[----:B------:R-:W-:Y:S01]  /*0900*/  ISETP.NE.AND P0, PT, R6, UR4, PT ;  /* 0x0000000406007c0c */ /* 0x000fe2000bf05270 */
[----:B--2---:R0:W-:Y:S04]  /*0910*/  STS [R8], R26 ;  /* 0x0000001a08007388 */ /* 0x0041e80000000800 */
[----:B---3--:R0:W-:Y:S04]  /*0920*/  STS [R8+0x4], R7 ;  /* 0x0000040708007388 */ /* 0x0081e80000000800 */
[----:B----4-:R0:W-:Y:S04]  /*0930*/  STS [R8+0x8], R24 ;  /* 0x0000081808007388 */ /* 0x0101e80000000800 */
[----:B-----5:R0:W-:Y:S04]  /*0940*/  STS [R8+0xc], R23 ;  /* 0x00000c1708007388 */ /* 0x0201e80000000800 */
[----:B------:R0:W-:Y:S04]  /*0950*/  STS [R8+0x10], R22 ;  /* 0x0000101608007388 */ /* 0x0001e80000000800 */
        /* <DEDUP_REMOVED lines=10> */
[----:B------:R0:W-:Y:S01]  /*0a00*/  STS [R8+0x3c], R25 ;  /* 0x00003c1908007388 */ /* 0x0001e20000000800 */
[----:B------:R-:W-:Y:S05]  /*0a10*/  @P0 BRA `(.L_x_41) ;  /* 0xfffffff400ec0947 */ /* 0x000fea000383ffff */
.L_x_40:
[----:B------:R-:W-:Y:S05]  /*0a20*/  @!P1 BRA `(.L_x_39) ;  /* 0x00000008002c9947 */ /* 0x000fea0003800000 */
[----:B------:R-:W-:Y:S02]  /*0a30*/  ISETP.GE.U32.AND P0, PT, R4, 0x8, PT ;  /* 0x000000080400780c */ /* 0x000fe40003f06070 */
[----:B0-----:R-:W-:-:S04]  /*0a40*/  LOP3.LUT R7, R5, 0x7, RZ, 0xc0, !PT ;  /* 0x0000000705077812 */ /* 0x001fc800078ec0ff */
[----:B------:R-:W-:-:S07]  /*0a50*/  ISETP.NE.AND P1, PT, R7, RZ, PT ;  /* 0x000000ff0700720c */ /* 0x000fce0003f25270 */
[----:B------:R-:W-:Y:S06]  /*0a60*/  @!P0 BRA `(.L_x_42) ;  /* 0x00000004001c8947 */ /* 0x000fec0003800000 */
[----:B------:R-:W0:Y:S01]  /*0a70*/  LDC.64 R12, c[0x0][0x390] ;  /* 0x0000e400ff0c7b82 */ /* 0x000e220000000a00 */
[----:B------:R-:W-:-:S04]  /*0a80*/  IADD3 R14, PT, PT, R6, R2, RZ ;  /* 0x00000002060e7210 */ /* 0x000fc80007ffe0ff */
[----:B------:R-:W-:Y:S01]  /*0a90*/  SHF.R.S32.HI R11, RZ, 0x1f, R14 ;  /* 0x0000001fff0b7819 */ /* 0x000fe2000001140e */
[C---:B------:R-:W-:Y:S01]  /*0aa0*/  VIADD R10, R14.reuse, 0x1 ;  /* 0x000000010e0a7836 */ /* 0x040fe20000000000 */
[C---:B------:R-:W-:Y:S01]  /*0ab0*/  IADD3 R22, PT, PT, R14.reuse, 0x6, RZ ;  /* 0x000000060e167810 */ /* 0x040fe20007ffe0ff */
[C---:B------:R-:W-:Y:S01]  /*0ac0*/  VIADD R26, R14.reuse, 0x4 ;  /* 0x000000040e1a7836 */ /* 0x040fe20000000000 */
[C---:B------:R-:W-:Y:S01]  /*0ad0*/  IADD3 R18, PT, PT, R14.reuse, 0x2, RZ ;  /* 0x000000020e127810 */ /* 0x040fe20007ffe0ff */
[C---:B------:R-:W-:Y:S01]  /*0ae0*/  VIADD R23, R14.reuse, 0x7 ;  /* 0x000000070e177836 */ /* 0x040fe20000000000 */
[----:B------:R-:W-:Y:S02]  /*0af0*/  SHF.R.S32.HI R15, RZ, 0x1f, R22 ;  /* 0x0000001fff0f7819 */ /* 0x000fe40000011416 */
[C---:B------:R-:W-:Y:S02]  /*0b00*/  IADD3 R16, PT, PT, R14.reuse, 0x3, RZ ;  /* 0x000000030e107810 */ /* 0x040fe40007ffe0ff */
[----:B------:R-:W-:-:S02]  /*0b10*/  IADD3 R9, PT, PT, R14, 0x5, RZ ;  /* 0x000000050e097810 */ /* 0x000fc40007ffe0ff */
[----:B------:R-:W-:Y:S02]  /*0b20*/  SHF.R.S32.HI R17, RZ, 0x1f, R10 ;  /* 0x0000001fff117819 */ /* 0x000fe4000001140a */
[----:B------:R-:W-:Y:S02]  /*0b30*/  SHF.R.S32.HI R21, RZ, 0x1f, R18 ;  /* 0x0000001fff157819 */ /* 0x000fe40000011412 */
[----:B------:R-:W-:Y:S02]  /*0b40*/  SHF.R.S32.HI R25, RZ, 0x1f, R16 ;  /* 0x0000001fff197819 */ /* 0x000fe40000011410 */
[----:B------:R-:W-:Y:S01]  /*0b50*/  SHF.R.S32.HI R27, RZ, 0x1f, R26 ;  /* 0x0000001fff1b7819 */ /* 0x000fe2000001141a */
[-C--:B0-----:R-:W-:Y:S01]  /*0b60*/  IMAD R19, R11, R12.reuse, RZ ;  /* 0x0000000c0b137224 */ /* 0x081fe200078e02ff */
[----:B------:R-:W-:Y:S01]  /*0b70*/  SHF.R.S32.HI R29, RZ, 0x1f, R9 ;  /* 0x0000001fff1d7819 */ /* 0x000fe20000011409 */
[----:B------:R-:W-:Y:S01]  /*0b80*/  IMAD R8, R15, R12, RZ ;  /* 0x0000000c0f087224 */ /* 0x000fe200078e02ff */
[----:B------:R-:W-:Y:S01]  /*0b90*/  SHF.R.S32.HI R11, RZ, 0x1f, R23 ;  /* 0x0000001fff0b7819 */ /* 0x000fe20000011417 */
[----:B------:R-:W-:-:S02]  /*0ba0*/  IMAD R19, R14, R13, R19 ;  /* 0x0000000d0e137224 */ /* 0x000fc400078e0213 */
[-C--:B------:R-:W-:Y:S02]  /*0bb0*/  IMAD R17, R17, R12.reuse, RZ ;  /* 0x0000000c11117224 */ /* 0x080fe400078e02ff */
[----:B------:R-:W-:-:S04]  /*0bc0*/  IMAD.WIDE.U32 R14, R14, R12, UR6 ;  /* 0x000000060e0e7e25 */ /* 0x000fc8000f8e000c */
[-C--:B------:R-:W-:Y:S01]  /*0bd0*/  IMAD R24, R21, R12.reuse, RZ ;  /* 0x0000000c15187224 */ /* 0x080fe200078e02ff */
[----:B------:R-:W-:Y:S01]  /*0be0*/  IADD3 R15, PT, PT, R15, R19, RZ ;  /* 0x000000130f0f7210 */ /* 0x000fe20007ffe0ff */
[-C--:B------:R-:W-:Y:S02]  /*0bf0*/  IMAD R20, R25, R12.reuse, RZ ;  /* 0x0000000c19147224 */ /* 0x080fe400078e02ff */
[-C--:B------:R-:W-:Y:S02]  /*0c00*/  IMAD R4, R27, R12.reuse, RZ ;  /* 0x0000000c1b047224 */ /* 0x080fe400078e02ff */
[-C--:B------:R-:W-:Y:S01]  /*0c10*/  IMAD R21, R29, R12.reuse, RZ ;  /* 0x0000000c1d157224 */ /* 0x080fe200078e02ff */
[----:B------:R0:W2:Y:S01]  /*0c20*/  LDG.E R25, desc[UR8][R14.64] ;  /* 0x000000080e197981 */ /* 0x0000a2000c1e1900 */
[----:B------:R-:W-:Y:S02]  /*0c30*/  IMAD R28, R11, R12, RZ ;  /* 0x0000000c0b1c7224 */ /* 0x000fe400078e02ff */
[----:B------:R-:W-:-:S02]  /*0c40*/  IMAD R17, R10, R13, R17 ;  /* 0x0000000d0a117224 */ /* 0x000fc400078e0211 */
[----:B------:R-:W-:-:S04]  /*0c50*/  IMAD.WIDE.U32 R10, R10, R12, UR6 ;  /* 0x000000060a0a7e25 */ /* 0x000fc8000f8e000c */
[----:B------:R-:W-:Y:S01]  /*0c60*/  IMAD R24, R18, R13, R24 ;  /* 0x0000000d12187224 */ /* 0x000fe200078e0218 */
[----:B------:R-:W-:Y:S01]  /*0c70*/  IADD3 R11, PT, PT, R11, R17, RZ ;  /* 0x000000110b0b7210 */ /* 0x000fe20007ffe0ff */
[-C--:B------:R-:W-:Y:S02]  /*0c80*/  IMAD R20, R16, R13.reuse, R20 ;  /* 0x0000000d10147224 */ /* 0x080fe400078e0214 */
[-C--:B------:R-:W-:Y:S02]  /*0c90*/  IMAD R4, R26, R13.reuse, R4 ;  /* 0x0000000d1a047224 */ /* 0x080fe400078e0204 */
[-C--:B------:R-:W-:Y:S01]  /*0ca0*/  IMAD R21, R9, R13.reuse, R21 ;  /* 0x0000000d09157224 */ /* 0x080fe200078e0215 */
[----:B------:R-:W3:Y:S01]  /*0cb0*/  LDG.E R11, desc[UR8][R10.64] ;  /* 0x000000080a0b7981 */ /* 0x000ee2000c1e1900 */
[-C--:B------:R-:W-:Y:S02]  /*0cc0*/  IMAD R8, R22, R13.reuse, R8 ;  /* 0x0000000d16087224 */ /* 0x080fe400078e0208 */
[----:B------:R-:W-:-:S02]  /*0cd0*/  IMAD R13, R23, R13, R28 ;  /* 0x0000000d170d7224 */ /* 0x000fc400078e021c */
[----:B------:R-:W-:-:S04]  /*0ce0*/  IMAD.WIDE.U32 R28, R22, R12, UR6 ;  /* 0x00000006161c7e25 */ /* 0x000fc8000f8e000c */
[----:B------:R-:W-:-:S04]  /*0cf0*/  IMAD.WIDE.U32 R16, R16, R12, UR6 ;  /* 0x0000000610107e25 */ /* 0x000fc8000f8e000c */
[----:B0-----:R-:W-:-:S04]  /*0d00*/  IMAD.WIDE.U32 R14, R26, R12, UR6 ;  /* 0x000000061a0e7e25 */ /* 0x001fc8000f8e000c */
[----:B------:R-:W-:-:S04]  /*0d10*/  IMAD.WIDE.U32 R22, R23, R12, UR6 ;  /* 0x0000000617167e25 */ /* 0x000fc8000f8e000c */
[----:B------:R-:W-:-:S04]  /*0d20*/  IMAD.WIDE.U32 R18, R18, R12, UR6 ;  /* 0x0000000612127e25 */ /* 0x000fc8000f8e000c */
[----:B------:R-:W-:Y:S01]  /*0d30*/  IMAD.WIDE.U32 R26, R9, R12, UR6 ;  /* 0x00000006091a7e25 */ /* 0x000fe2000f8e000c */
[----:B------:R-:W-:Y:S02]  /*0d40*/  IADD3 R17, PT, PT, R17, R20, RZ ;  /* 0x0000001411117210 */ /* 0x000fe40007ffe0ff */
[----:B------:R-:W-:Y:S01]  /*0d50*/  IADD3 R15, PT, PT, R15, R4, RZ ;  /* 0x000000040f0f7210 */ /* 0x000fe20007ffe0ff */
[----:B------:R-:W-:Y:S01]  /*0d60*/  IMAD.IADD R19, R19, 0x1, R24 ;  /* 0x0000000113137824 */ /* 0x000fe200078e0218 */
[----:B------:R-:W-:Y:S01]  /*0d70*/  IADD3 R29, PT, PT, R29, R8, RZ ;  /* 0x000000081d1d7210 */ /* 0x000fe20007ffe0ff */
[----:B------:R-:W-:Y:S01]  /*0d80*/  IMAD.IADD R27, R27, 0x1, R21 ;  /* 0x000000011b1b7824 */ /* 0x000fe200078e0215 */
[----:B------:R-:W-:Y:S01]  /*0d90*/  IADD3 R23, PT, PT, R23, R13, RZ ;  /* 0x0000000d17177210 */ /* 0x000fe20007ffe0ff */
[----:B------:R-:W4:Y:S04]  /*0da0*/  LDG.E R17, desc[UR8][R16.64] ;  /* 0x0000000810117981 */ /* 0x000f28000c1e1900 */
[----:B------:R-:W5:Y:S04]  /*0db0*/  LDG.E R19, desc[UR8][R18.64] ;  /* 0x0000000812137981 */ /* 0x000f68000c1e1900 */
[----:B------:R-:W5:Y:S04]  /*0dc0*/  LDG.E R15, desc[UR8][R14.64] ;  /* 0x000000080e0f7981 */ /* 0x000f68000c1e1900 */
[----:B------:R-:W5:Y:S04]  /*0dd0*/  LDG.E R27, desc[UR8][R26.64] ;  /* 0x000000081a1b7981 */ /* 0x000f68000c1e1900 */
[----:B------:R-:W5:Y:S04]  /*0de0*/  LDG.E R29, desc[UR8][R28.64] ;  /* 0x000000081c1d7981 */ /* 0x000f68000c1e1900 */
[----:B------:R-:W5:Y:S01]  /*0df0*/  LDG.E R23, desc[UR8][R22.64] ;  /* 0x0000000816177981 */ /* 0x000f62000c1e1900 */
[----:B------:R-:W0:Y:S01]  /*0e00*/  S2UR UR5, SR_CgaCtaId ;  /* 0x00000000000579c3 */ /* 0x000e220000008800 */
[----:B------:R-:W-:Y:S01]  /*0e10*/  UMOV UR4, 0x400 ;  /* 0x0000040000047882 */ /* 0x000fe20000000000 */
[----:B------:R-:W-:Y:S01]  /*0e20*/  IMAD.IADD R4, R3, 0x1, R6 ;  /* 0x0000000103047824 */ /* 0x000fe200078e0206 */
[----:B0-----:R-:W-:-:S06]  /*0e30*/  ULEA UR4, UR5, UR4, 0x18 ;  /* 0x0000000405047291 */ /* 0x001fcc000f8ec0ff */
[----:B------:R-:W-:Y:S02]  /*0e40*/  LEA R4, R4, UR4, 0x2 ;  /* 0x0000000404047c11 */ /* 0x000fe4000f8e10ff */
[----:B------:R-:W-:-:S03]  /*0e50*/  IADD3 R6, PT, PT, R6, 0x8, RZ ;  /* 0x0000000806067810 */ /* 0x000fc60007ffe0ff */
[----:B--2---:R0:W-:Y:S04]  /*0e60*/  STS [R4], R25 ;  /* 0x0000001904007388 */ /* 0x0041e80000000800 */
[----:B---3--:R0:W-:Y:S04]  /*0e70*/  STS [R4+0x4], R11 ;  /* 0x0000040b04007388 */ /* 0x0081e80000000800 */
[----:B----4-:R0:W-:Y:S04]  /*0e80*/  STS [R4+0xc], R17 ;  /* 0x00000c1104007388 */ /* 0x0101e80000000800 */
[----:B-----5:R0:W-:Y:S04]  /*0e90*/  STS [R4+0x8], R19 ;  /* 0x0000081304007388 */ /* 0x0201e80000000800 */
[----:B------:R0:W-:Y:S04]  /*0ea0*/  STS [R4+0x10], R15 ;  /* 0x0000100f04007388 */ /* 0x0001e80000000800 */
[----:B------:R0:W-:Y:S04]  /*0eb0*/  STS [R4+0x14], R27 ;  /* 0x0000141b04007388 */ /* 0x0001e80000000800 */
[----:B------:R0:W-:Y:S04]  /*0ec0*/  STS [R4+0x18], R29 ;  /* 0x0000181d04007388 */ /* 0x0001e80000000800 */
[----:B------:R0:W-:Y:S02]  /*0ed0*/  STS [R4+0x1c], R23 ;  /* 0x00001c1704007388 */ /* 0x0001e40000000800 */
.L_x_42:
[----:B------:R-:W-:Y:S05]  /*0ee0*/  @!P1 BRA `(.L_x_39) ;  /* 0x0000000000fc9947 */ /* 0x000fea0003800000 */
[----:B------:R-:W-:Y:S02]  /*0ef0*/  ISETP.GE.U32.AND P0, PT, R7, 0x4, PT ;  /* 0x000000040700780c */ /* 0x000fe40003f06070 */
[----:B------:R-:W-:-:S04]  /*0f00*/  LOP3.LUT R16, R5, 0x3, RZ, 0xc0, !PT ;  /* 0x0000000305107812 */ /* 0x000fc800078ec0ff */
[----:B------:R-:W-:-:S07]  /*0f10*/  ISETP.NE.AND P1, PT, R16, RZ, PT ;  /* 0x000000ff1000720c */ /* 0x000fce0003f25270 */
[----:B------:R-:W-:Y:S06]  /*0f20*/  @!P0 BRA `(.L_x_43) ;  /* 0x00000000009c8947 */ /* 0x000fec0003800000 */
[----:B0-----:R-:W0:Y:S01]  /*0f30*/  LDC.64 R10, c[0x0][0x390] ;  /* 0x0000e400ff0a7b82 */ /* 0x001e220000000a00 */
[----:B------:R-:W-:-:S04]  /*0f40*/  IADD3 R14, PT, PT, R6, R2, RZ ;  /* 0x00000002060e7210 */ /* 0x000fc80007ffe0ff */
[C---:B------:R-:W-:Y:S01]  /*0f50*/  IADD3 R8, PT, PT, R14.reuse, 0x2, RZ ;  /* 0x000000020e087810 */ /* 0x040fe20007ffe0ff */
[C---:B------:R-:W-:Y:S01]  /*0f60*/  VIADD R12, R14.reuse, 0x1 ;  /* 0x000000010e0c7836 */ /* 0x040fe20000000000 */
[----:B------:R-:W-:Y:S02]  /*0f70*/  IADD3 R4, PT, PT, R14, 0x3, RZ ;  /* 0x000000030e047810 */ /* 0x000fe40007ffe0ff */
[----:B------:R-:W-:Y:S02]  /*0f80*/  SHF.R.S32.HI R7, RZ, 0x1f, R14 ;  /* 0x0000001fff077819 */ /* 0x000fe4000001140e */
[----:B------:R-:W-:Y:S02]  /*0f90*/  SHF.R.S32.HI R9, RZ, 0x1f, R12 ;  /* 0x0000001fff097819 */ /* 0x000fe4000001140c */
[----:B------:R-:W-:Y:S02]  /*0fa0*/  SHF.R.S32.HI R13, RZ, 0x1f, R8 ;  /* 0x0000001fff0d7819 */ /* 0x000fe40000011408 */
[----:B------:R-:W-:Y:S01]  /*0fb0*/  SHF.R.S32.HI R15, RZ, 0x1f, R4 ;  /* 0x0000001fff0f7819 */ /* 0x000fe20000011404 */
[----:B0-----:R-:W-:-:S02]  /*0fc0*/  IMAD R7, R7, R10, RZ ;  /* 0x0000000a07077224 */ /* 0x001fc400078e02ff */
[-C--:B------:R-:W-:Y:S02]  /*0fd0*/  IMAD R9, R9, R10.reuse, RZ ;  /* 0x0000000a09097224 */ /* 0x080fe400078e02ff */
[-C--:B------:R-:W-:Y:S02]  /*0fe0*/  IMAD R13, R13, R10.reuse, RZ ;  /* 0x0000000a0d0d7224 */ /* 0x080fe400078e02ff */
[----:B------:R-:W-:Y:S02]  /*0ff0*/  IMAD R18, R15, R10, RZ ;  /* 0x0000000a0f127224 */ /* 0x000fe400078e02ff */
[-C--:B------:R-:W-:Y:S02]  /*1000*/  IMAD R7, R14, R11.reuse, R7 ;  /* 0x0000000b0e077224 */ /* 0x080fe400078e0207 */
[-C--:B------:R-:W-:Y:S02]  /*1010*/  IMAD R17, R12, R11.reuse, R9 ;  /* 0x0000000b0c117224 */ /* 0x080fe400078e0209 */
[----:B------:R-:W-:-:S02]  /*1020*/  IMAD R19, R8, R11, R13 ;  /* 0x0000000b08137224 */ /* 0x000fc400078e020d */
[----:B------:R-:W-:-:S04]  /*1030*/  IMAD.WIDE.U32 R14, R14, R10, UR6 ;  /* 0x000000060e0e7e25 */ /* 0x000fc8000f8e000a */
[----:B------:R-:W-:Y:S02]  /*1040*/  IMAD R21, R4, R11, R18 ;  /* 0x0000000b04157224 */ /* 0x000fe400078e0212 */
[----:B------:R-:W-:-:S04]  /*1050*/  IMAD.WIDE.U32 R12, R12, R10, UR6 ;  /* 0x000000060c0c7e25 */ /* 0x000fc8000f8e000a */
[----:B------:R-:W-:Y:S01]  /*1060*/  IMAD.WIDE.U32 R8, R8, R10, UR6 ;  /* 0x0000000608087e25 */ /* 0x000fe2000f8e000a */
[----:B------:R-:W-:-:S03]  /*1070*/  IADD3 R13, PT, PT, R13, R17, RZ ;  /* 0x000000110d0d7210 */ /* 0x000fc60007ffe0ff */
[----:B------:R-:W-:Y:S01]  /*1080*/  IMAD.WIDE.U32 R10, R4, R10, UR6 ;  /* 0x00000006040a7e25 */ /* 0x000fe2000f8e000a */
[----:B------:R-:W-:Y:S01]  /*1090*/  IADD3 R9, PT, PT, R9, R19, RZ ;  /* 0x0000001309097210 */ /* 0x000fe20007ffe0ff */
[----:B------:R-:W2:Y:S02]  /*10a0*/  LDG.E R12, desc[UR8][R12.64] ;  /* 0x000000080c0c7981 */ /* 0x000ea4000c1e1900 */
[----:B------:R-:W-:Y:S02]  /*10b0*/  IMAD.IADD R15, R15, 0x1, R7 ;  /* 0x000000010f0f7824 */ /* 0x000fe400078e0207 */
[----:B------:R-:W-:Y:S01]  /*10c0*/  IMAD.IADD R11, R11, 0x1, R21 ;  /* 0x000000010b0b7824 */ /* 0x000fe200078e0215 */
[----:B------:R-:W3:Y:S04]  /*10d0*/  LDG.E R8, desc[UR8][R8.64] ;  /* 0x0000000808087981 */ /* 0x000ee8000c1e1900 */
[----:B------:R-:W4:Y:S04]  /*10e0*/  LDG.E R14, desc[UR8][R14.64] ;  /* 0x000000080e0e7981 */ /* 0x000f28000c1e1900 */
[----:B------:R-:W5:Y:S01]  /*10f0*/  LDG.E R10, desc[UR8][R10.64] ;  /* 0x000000080a0a7981 */ /* 0x000f62000c1e1900 */
[----:B------:R-:W0:Y:S01]  /*1100*/  S2UR UR5, SR_CgaCtaId ;  /* 0x00000000000579c3 */ /* 0x000e220000008800 */
[----:B------:R-:W-:Y:S01]  /*1110*/  UMOV UR4, 0x400 ;  /* 0x0000040000047882 */ /* 0x000fe20000000000 */
[----:B------:R-:W-:Y:S01]  /*1120*/  IADD3 R4, PT, PT, R3, R6, RZ ;  /* 0x0000000603047210 */ /* 0x000fe20007ffe0ff */
[----:B0-----:R-:W-:-:S06]  /*1130*/  ULEA UR4, UR5, UR4, 0x18 ;  /* 0x0000000405047291 */ /* 0x001fcc000f8ec0ff */
[----:B------:R-:W-:Y:S02]  /*1140*/  LEA R7, R4, UR4, 0x2 ;  /* 0x0000000404077c11 */ /* 0x000fe4000f8e10ff */
[----:B------:R-:W-:-:S03]  /*1150*/  IADD3 R6, PT, PT, R6, 0x4, RZ ;  /* 0x0000000406067810 */ /* 0x000fc60007ffe0ff */
[----:B--2---:R1:W-:Y:S04]  /*1160*/  STS [R7+0x4], R12 ;  /* 0x0000040c07007388 */ /* 0x0043e80000000800 */
[----:B---3--:R1:W-:Y:S04]  /*1170*/  STS [R7+0x8], R8 ;  /* 0x0000080807007388 */ /* 0x0083e80000000800 */
[----:B----4-:R1:W-:Y:S04]  /*1180*/  STS [R7], R14 ;  /* 0x0000000e07007388 */ /* 0x0103e80000000800 */
[----:B-----5:R1:W-:Y:S02]  /*1190*/  STS [R7+0xc], R10 ;  /* 0x00000c0a07007388 */ /* 0x0203e40000000800 */
.L_x_43:
[----:B------:R-:W-:Y:S05]  /*11a0*/  @!P1 BRA `(.L_x_39) ;  /* 0x00000000004c9947 */ /* 0x000fea0003800000 */
[----:B------:R-:W2:Y:S01]  /*11b0*/  S2UR UR5, SR_CgaCtaId ;  /* 0x00000000000579c3 */ /* 0x000ea20000008800 */
[----:B------:R-:W-:-:S07]  /*11c0*/  UMOV UR4, 0x400 ;  /* 0x0000040000047882 */ /* 0x000fce0000000000 */
[----:B-1----:R-:W1:Y:S01]  /*11d0*/  LDC.64 R8, c[0x0][0x390] ;  /* 0x0000e400ff087b82 */ /* 0x002e620000000a00 */
[----:B--2---:R-:W-:-:S03]  /*11e0*/  ULEA UR5, UR5, UR4, 0x18 ;  /* 0x0000000405057291 */ /* 0x004fc6000f8ec0ff */
[----:B------:R-:W-:-:S09]  /*11f0*/  UMOV UR4, URZ ;  /* 0x000000ff00047c82 */ /* 0x000fd20008000000 */
.L_x_44:
[----:B0-----:R-:W-:-:S04]  /*1200*/  IMAD.IADD R4, R6, 0x1, R2 ;  /* 0x0000000106047824 */ /* 0x001fc800078e0202 */
[----:B-12---:R-:W-:Y:S01]  /*1210*/  IMAD.WIDE.U32 R10, R4, R8, UR6 ;  /* 0x00000006040a7e25 */ /* 0x006fe2000f8e0008 */
[----:B------:R-:W-:-:S05]  /*1220*/  SHF.R.S32.HI R7, RZ, 0x1f, R4 ;  /* 0x0000001fff077819 */ /* 0x000fca0000011404 */
[----:B------:R-:W-:-:S04]  /*1230*/  IMAD R7, R7, R8, RZ ;  /* 0x0000000807077224 */ /* 0x000fc800078e02ff */
[----:B------:R-:W-:-:S05]  /*1240*/  IMAD R7, R4, R9, R7 ;  /* 0x0000000904077224 */ /* 0x000fca00078e0207 */
[----:B------:R-:W-:-:S05]  /*1250*/  IADD3 R11, PT, PT, R11, R7, RZ ;  /* 0x000000070b0b7210 */ /* 0x000fca0007ffe0ff */
[----:B------:R-:W2:Y:S01]  /*1260*/  LDG.E R10, desc[UR8][R10.64] ;  /* 0x000000080a0a7981 */ /* 0x000ea2000c1e1900 */
[----:B------:R-:W-:Y:S01]  /*1270*/  IADD3 R4, PT, PT, R3, R6, RZ ;  /* 0x0000000603047210 */ /* 0x000fe20007ffe0ff */
[----:B------:R-:W-:Y:S01]  /*1280*/  UIADD3 UR4, UPT, UPT, UR4, 0x1, URZ ;  /* 0x0000000104047890 */ /* 0x000fe2000fffe0ff */
[----:B------:R-:W-:Y:S02]  /*1290*/  VIADD R6, R6, 0x1 ;  /* 0x0000000106067836 */ /* 0x000fe40000000000 */
[----:B------:R-:W-:-:S03]  /*12a0*/  LEA R7, R4, UR5, 0x2 ;  /* 0x0000000504077c11 */ /* 0x000fc6000f8e10ff */
[----:B------:R-:W-:Y:S02]  /*12b0*/  ISETP.NE.AND P0, PT, R16, UR4, PT ;  /* 0x0000000410007c0c */ /* 0x000fe4000bf05270 */
[----:B--2---:R2:W-:Y:S11]  /*12c0*/  STS [R7], R10 ;  /* 0x0000000a07007388 */ /* 0x0045f60000000800 */
[----:B------:R-:W-:Y:S05]  /*12d0*/  @P0 BRA `(.L_x_44) ;  /* 0xfffffffc00c80947 */ /* 0x000fea000383ffff */
.L_x_39:
[----:B012---:R-:W0:Y:S01]  /*12e0*/  LDC R7, c[0x0][0x3a0] ;  /* 0x0000e800ff077b82 */ /* 0x007e220000000800 */
[----:B------:R-:W1:Y:S01]  /*12f0*/  LDCU.64 UR6, c[0x0][0x398] ;  /* 0x00007300ff0677ac */ /* 0x000e620008000a00 */
[----:B------:R-:W-:Y:S01]  /*1300*/  BSSY.RECONVERGENT B0, `(.L_x_45) ;  /* 0x000003e000007945 */ /* 0x000fe20003800200 */
[C---:B0-----:R-:W-:Y:S02]  /*1310*/  ISETP.GE.AND P0, PT, R7.reuse, 0x2, PT ;  /* 0x000000020700780c */ /* 0x041fe40003f06270 */
[----:B------:R-:W-:-:S04]  /*1320*/  IADD3 R7, PT, PT, R7, -0x1, RZ ;  /* 0xffffffff07077810 */ /* 0x000fc80007ffe0ff */
[----:B------:R-:W-:-:S13]  /*1330*/  ISETP.GE.OR P0, PT, R2, R7, !P0 ;  /* 0x000000070200720c */ /* 0x000fda0004706670 */
[----:B-1----:R-:W-:Y:S05]  /*1340*/  @P0 BRA `(.L_x_46) ;  /* 0x0000000000e40947 */ /* 0x002fea0003800000 */
[----:B------:R-:W0:Y:S01]  /*1350*/  S2R R7, SR_CgaCtaId ;  /* 0x0000000000077919 */ /* 0x000e220000008800 */
[----:B------:R-:W1:Y:S01]  /*1360*/  LDCU UR4, c[0x0][0x3a8] ;  /* 0x00007500ff0477ac */ /* 0x000e620008000800 */
[----:B------:R-:W-:Y:S01]  /*1370*/  MOV R10, 0x400 ;  /* 0x00000400000a7802 */ /* 0x000fe20000000f00 */
[----:B------:R-:W-:-:S03]  /*1380*/  HFMA2 R8, -RZ, RZ, 0, 5.9604644775390625e-08 ;  /* 0x00000001ff087431 */ /* 0x000fc600000001ff */
[----:B0-----:R-:W-:Y:S01]  /*1390*/  LEA R10, R7, R10, 0x18 ;  /* 0x0000000a070a7211 */ /* 0x001fe200078ec0ff */
[----:B-1----:R-:W-:-:S04]  /*13a0*/  IMAD R7, R5, UR4, RZ ;  /* 0x0000000405077c24 */ /* 0x002fc8000f8e02ff */
[----:B------:R-:W-:-:S07]  /*13b0*/  IMAD R6, R3, 0x4, R10 ;  /* 0x0000000403067824 */ /* 0x000fce00078e020a */
.L_x_49:
[----:B0-----:R-:W0:Y:S01]  /*13c0*/  LDCU UR4, c[0x0][0x3ac] ;  /* 0x00007580ff0477ac */ /* 0x001e220008000800 */
[----:B------:R-:W-:Y:S02]  /*13d0*/  IABS R16, R3 ;  /* 0x0000000300107213 */ /* 0x000fe40000000000 */
[----:B------:R-:W-:Y:S02]  /*13e0*/  ISETP.GE.AND P2, PT, R3, RZ, PT ;  /* 0x000000ff0300720c */ /* 0x000fe40003f46270 */
[----:B0-----:R-:W-:-:S05]  /*13f0*/  MOV R5, UR4 ;  /* 0x0000000400057c02 */ /* 0x001fca0008000f00 */
[----:B------:R-:W-:-:S05]  /*1400*/  IMAD R4, R8, R5, RZ ;  /* 0x0000000508047224 */ /* 0x000fca00078e02ff */
[-C--:B------:R-:W-:Y:S02]  /*1410*/  IABS R14, R4.reuse ;  /* 0x00000004000e7213 */ /* 0x080fe40000000000 */
[----:B------:R-:W-:Y:S02]  /*1420*/  IABS R15, R4 ;  /* 0x00000004000f7213 */ /* 0x000fe40000000000 */
[----:B------:R-:W0:Y:S08]  /*1430*/  I2F.RP R9, R14 ;  /* 0x0000000e00097306 */ /* 0x000e300000209400 */
[----:B0-----:R-:W0:Y:S02]  /*1440*/  MUFU.RCP R9, R9 ;  /* 0x0000000900097308 */ /* 0x001e240000001000 */
[----:B0-----:R-:W-:-:S02]  /*1450*/  IADD3 R12, PT, PT, R9, 0xffffffe, RZ ;  /* 0x0ffffffe090c7810 */ /* 0x001fc40007ffe0ff */
[----:B------:R-:W-:-:S04]  /*1460*/  IADD3 R9, PT, PT, RZ, -R15, RZ ;  /* 0x8000000fff097210 */ /* 0x000fc80007ffe0ff */
[----:B------:R0:W1:Y:S02]  /*1470*/  F2I.FTZ.U32.TRUNC.NTZ R13, R12 ;  /* 0x0000000c000d7305 */ /* 0x000064000021f000 */
[----:B0-----:R-:W-:Y:S01]  /*1480*/  MOV R12, RZ ;  /* 0x000000ff000c7202 */ /* 0x001fe20000000f00 */
[----:B-1----:R-:W-:-:S04]  /*1490*/  IMAD.MOV R11, RZ, RZ, -R13 ;  /* 0x000000ffff0b7224 */ /* 0x002fc800078e0a0d */
[----:B------:R-:W-:-:S04]  /*14a0*/  IMAD R11, R11, R14, RZ ;  /* 0x0000000e0b0b7224 */ /* 0x000fc800078e02ff */
[----:B------:R-:W-:-:S06]  /*14b0*/  IMAD.HI.U32 R13, R13, R11, R12 ;  /* 0x0000000b0d0d7227 */ /* 0x000fcc00078e000c */
[----:B------:R-:W-:-:S04]  /*14c0*/  IMAD.HI.U32 R13, R13, R16, RZ ;  /* 0x000000100d0d7227 */ /* 0x000fc800078e00ff */
[----:B------:R-:W-:-:S05]  /*14d0*/  IMAD R13, R13, R9, R16 ;  /* 0x000000090d0d7224 */ /* 0x000fca00078e0210 */
[----:B------:R-:W-:-:S13]  /*14e0*/  ISETP.GT.U32.AND P0, PT, R14, R13, PT ;  /* 0x0000000d0e00720c */ /* 0x000fda0003f04070 */
[----:B------:R-:W-:Y:S01]  /*14f0*/  @!P0 IMAD.IADD R13, R13, 0x1, -R14 ;  /* 0x000000010d0d8824 */ /* 0x000fe200078e0a0e */
[----:B------:R-:W-:-:S04]  /*1500*/  ISETP.NE.AND P0, PT, R4, RZ, PT ;  /* 0x000000ff0400720c */ /* 0x000fc80003f05270 */
[----:B------:R-:W-:-:S13]  /*1510*/  ISETP.GT.U32.AND P1, PT, R14, R13, PT ;  /* 0x0000000d0e00720c */ /* 0x000fda0003f24070 */
[----:B------:R-:W-:-:S04]  /*1520*/  @!P1 IADD3 R13, PT, PT, R13, -R14, RZ ;  /* 0x8000000e0d0d9210 */ /* 0x000fc80007ffe0ff */
[----:B------:R-:W-:Y:S02]  /*1530*/  @!P2 IADD3 R13, PT, PT, -R13, RZ, RZ ;  /* 0x000000ff0d0da210 */ /* 0x000fe40007ffe1ff */
[----:B------:R-:W-:-:S04]  /*1540*/  @!P0 LOP3.LUT R13, RZ, R4, RZ, 0x33, !PT ;  /* 0x00000004ff0d8212 */ /* 0x000fc800078e33ff */
[----:B------:R-:W-:-:S13]  /*1550*/  ISETP.NE.AND P0, PT, R13, RZ, PT ;  /* 0x000000ff0d00720c */ /* 0x000fda0003f05270 */
[----:B------:R-:W-:Y:S05]  /*1560*/  @P0 BRA `(.L_x_46) ;  /* 0x00000000005c0947 */ /* 0x000fea0003800000 */
[----:B------:R-:W0:Y:S01]  /*1570*/  LDC R15, c[0x0][0x3a0] ;  /* 0x0000e800ff0f7b82 */ /* 0x000e220000000800 */
[----:B------:R-:W-:-:S05]  /*1580*/  IMAD.IADD R12, R3, 0x1, R8 ;  /* 0x00000001030c7824 */ /* 0x000fca00078e0208 */
[----:B------:R-:W-:-:S04]  /*1590*/  ISETP.GE.AND P0, PT, R12, R7, PT ;  /* 0x000000070c00720c */ /* 0x000fc80003f06270 */
[----:B------:R-:W-:-:S04]  /*15a0*/  ISETP.GE.OR P0, PT, R8, R4, P0 ;  /* 0x000000040800720c */ /* 0x000fc80000706670 */
[----:B0-----:R-:W-:-:S13]  /*15b0*/  ISETP.GE.OR P0, PT, R12, R15, P0 ;  /* 0x0000000f0c00720c */ /* 0x001fda0000706670 */
[----:B------:R-:W-:Y:S05]  /*15c0*/  @P0 BRA `(.L_x_47) ;  /* 0x0000000000300947 */ /* 0x000fea0003800000 */
[----:B------:R0:W1:Y:S01]  /*15d0*/  LDS R9, [R6] ;  /* 0x0000000006097984 */ /* 0x0000620000000800 */
[----:B------:R-:W-:Y:S02]  /*15e0*/  IADD3 R14, PT, PT, R0, R8, RZ ;  /* 0x00000008000e7210 */ /* 0x000fe40007ffe0ff */
[----:B------:R-:W-:-:S03]  /*15f0*/  LEA R11, R12, R10, 0x2 ;  /* 0x0000000a0c0b7211 */ /* 0x000fc600078e10ff */
[----:B------:R-:W-:-:S05]  /*1600*/  IMAD R14, R14, R5, RZ ;  /* 0x000000050e0e7224 */ /* 0x000fca00078e02ff */
[----:B0-----:R-:W-:-:S07]  /*1610*/  VIMNMX3 R13, R14, R7, R15, PT ;  /* 0x000000070e0d720f */ /* 0x001fce000380010f */
.L_x_48:
[----:B0-----:R0:W1:Y:S01]  /*1620*/  LDS R14, [R11] ;  /* 0x000000000b0e7984 */ /* 0x0010620000000800 */
[----:B------:R-:W-:-:S05]  /*1630*/  IMAD.IADD R12, R12, 0x1, R8 ;  /* 0x000000010c0c7824 */ /* 0x000fca00078e0208 */
[----:B------:R-:W-:Y:S02]  /*1640*/  ISETP.GE.AND P0, PT, R12, R13, PT ;  /* 0x0000000d0c00720c */ /* 0x000fe40003f06270 */
[----:B0-----:R-:W-:Y:S01]  /*1650*/  LEA R11, R8, R11, 0x2 ;  /* 0x0000000b080b7211 */ /* 0x001fe200078e10ff */
[----:B-1----:R-:W-:-:S05]  /*1660*/  FADD R9, R14, R9 ;  /* 0x000000090e097221 */ /* 0x002fca0000000000 */
[----:B------:R0:W-:Y:S05]  /*1670*/  STS [R6], R9 ;  /* 0x0000000906007388 */ /* 0x0001ea0000000800 */
[----:B------:R-:W-:Y:S05]  /*1680*/  @!P0 BRA `(.L_x_48) ;  /* 0xfffffffc00e48947 */ /* 0x000fea000383ffff */
.L_x_47:
[----:B------:R-:W-:Y:S01]  /*1690*/  ISETP.GE.AND P0, PT, R4, R15, PT ;  /* 0x0000000f0400720c */ /* 0x000fe20003f06270 */
[----:B------:R-:W-:Y:S05]  /*16a0*/  WARPSYNC.ALL ;  /* 0x0000000000007948 */ /* 0x000fea0003800000 */
[----:B------:R-:W-:Y:S01]  /*16b0*/  BAR.SYNC.DEFER_BLOCKING 0x0 ;  /* 0x0000000000007b1d */ /* 0x000fe20000010000 */
[----:B------:R-:W-:-:S06]  /*16c0*/  MOV R8, R4 ;  /* 0x0000000400087202 */ /* 0x000fcc0000000f00 */
[----:B------:R-:W-:Y:S05]  /*16d0*/  @!P0 BRA `(.L_x_49) ;  /* 0xfffffffc00388947 */ /* 0x000fea000383ffff */
.L_x_46:
[----:B------:R-:W-:Y:S05]  /*16e0*/  BSYNC.RECONVERGENT B0 ;  /* 0x0000000000007941 */ /* 0x000fea0003800200 */
.L_x_45:
[----:B------:R-:W-:-:S13]  /*16f0*/  ISETP.GE.AND P0, PT, R5, 0x1, PT ;  /* 0x000000010500780c */ /* 0x000fda0003f06270 */
[----:B------:R-:W-:Y:S05]  /*1700*/  @!P0 EXIT ;  /* 0x000000000000894d */ /* 0x000fea0003800000 */
[----:B------:R-:W-:Y:S01]  /*1710*/  ISETP.GE.U32.AND P0, PT, R5, 0x8, PT ;  /* 0x000000080500780c */ /* 0x000fe20003f06070 */
[----:B------:R-:W-:Y:S01]  /*1720*/  BSSY.RECONVERGENT B0, `(.L_x_50) ;  /* 0x000005b000007945 */ /* 0x000fe20003800200 */
[----:B------:R-:W-:-:S11]  /*1730*/  IMAD.MOV.U32 R0, RZ, RZ, RZ ;  /* 0x000000ffff007224 */ /* 0x000fd600078e00ff */
[----:B------:R-:W-:Y:S05]  /*1740*/  @!P0 BRA `(.L_x_51) ;  /* 0x0000000400608947 */ /* 0x000fea0003800000 */
[----:B------:R-:W1:Y:S01]  /*1750*/  S2UR UR5, SR_CgaCtaId ;  /* 0x00000000000579c3 */ /* 0x000e620000008800 */
[----:B------:R-:W2:Y:S01]  /*1760*/  S2R R7, SR_CTAID.X ;  /* 0x0000000000077919 */ /* 0x000ea20000002500 */
[----:B------:R-:W-:Y:S01]  /*1770*/  UMOV UR4, 0x400 ;  /* 0x0000040000047882 */ /* 0x000fe20000000000 */
[----:B------:R-:W-:Y:S01]  /*1780*/  LOP3.LUT R0, R5, 0x7ffffff8, RZ, 0xc0, !PT ;  /* 0x7ffffff805007812 */ /* 0x000fe200078ec0ff */
[----:B------:R-:W-:Y:S01]  /*1790*/  BSSY.RECONVERGENT B1, `(.L_x_51) ;  /* 0x0000053000017945 */ /* 0x000fe20003800200 */
[C---:B------:R-:W-:Y:S01]  /*17a0*/  IADD3 R18, PT, PT, R2.reuse, 0x7, RZ ;  /* 0x0000000702127810 */ /* 0x040fe20007ffe0ff */
[C---:B0-----:R-:W-:Y:S01]  /*17b0*/  VIADD R6, R2.reuse, 0x5 ;  /* 0x0000000502067836 */ /* 0x041fe20000000000 */
[C---:B------:R-:W-:Y:S01]  /*17c0*/  IADD3 R4, PT, PT, R2.reuse, 0x6, RZ ;  /* 0x0000000602047810 */ /* 0x040fe20007ffe0ff */
[----:B------:R-:W2:Y:S01]  /*17d0*/  LDC.64 R12, c[0x0][0x388] ;  /* 0x0000e200ff0c7b82 */ /* 0x000ea20000000a00 */
[C---:B------:R-:W-:Y:S01]  /*17e0*/  IADD3 R8, PT, PT, R2.reuse, 0x3, RZ ;  /* 0x0000000302087810 */ /* 0x040fe20007ffe0ff */
[C---:B------:R-:W-:Y:S01]  /*17f0*/  VIADD R9, R2.reuse, 0x2 ;  /* 0x0000000202097836 */ /* 0x040fe20000000000 */
[----:B------:R-:W-:Y:S01]  /*1800*/  IADD3 R10, PT, PT, R2, 0x1, RZ ;  /* 0x00000001020a7810 */ /* 0x000fe20007ffe0ff */
[----:B------:R-:W-:Y:S01]  /*1810*/  IMAD.MOV R20, RZ, RZ, -R0 ;  /* 0x000000ffff147224 */ /* 0x000fe200078e0a00 */
[----:B------:R-:W-:Y:S01]  /*1820*/  MOV R11, R2 ;  /* 0x00000002000b7202 */ /* 0x000fe20000000f00 */
[----:B-1----:R-:W-:-:S06]  /*1830*/  ULEA UR4, UR5, UR4, 0x18 ;  /* 0x0000000405047291 */ /* 0x002fcc000f8ec0ff */
[----:B------:R-:W-:Y:S01]  /*1840*/  LEA R19, R3, UR4, 0x2 ;  /* 0x0000000403137c11 */ /* 0x000fe2000f8e10ff */
[----:B--2---:R-:W-:Y:S01]  /*1850*/  IMAD.WIDE.U32 R12, R7, 0x4, R12 ;  /* 0x00000004070c7825 */ /* 0x004fe200078e000c */
[----:B------:R-:W-:Y:S02]  /*1860*/  IADD3 R7, PT, PT, R2, 0x4, RZ ;  /* 0x0000000402077810 */ /* 0x000fe40007ffe0ff */
[----:B------:R-:W-:-:S07]  /*1870*/  IADD3 R19, PT, PT, R19, 0x10, RZ ;  /* 0x0000001013137810 */ /* 0x000fce0007ffe0ff */
.L_x_52:
[----:B0-----:R-:W0:Y:S01]  /*1880*/  LDS R23, [R19+-0x10] ;  /* 0xfffff00013177984 */ /* 0x001e220000000800 */
[----:B------:R-:W-:Y:S01]  /*1890*/  SHF.R.S32.HI R14, RZ, 0x1f, R11 ;  /* 0x0000001fff0e7819 */ /* 0x000fe2000001140b */
[C---:B------:R-:W-:Y:S01]  /*18a0*/  IMAD.WIDE.U32 R16, R11.reuse, UR6, R12 ;  /* 0x000000060b107c25 */ /* 0x040fe2000f8e000c */
[----:B------:R-:W-:Y:S01]  /*18b0*/  SHF.R.S32.HI R24, RZ, 0x1f, R9 ;  /* 0x0000001fff187819 */ /* 0x000fe20000011409 */
[----:B------:R-:W1:Y:S01]  /*18c0*/  LDS R25, [R19+-0xc] ;  /* 0xfffff40013197984 */ /* 0x000e620000000800 */
[----:B------:R-:W-:Y:S01]  /*18d0*/  SHF.R.S32.HI R26, RZ, 0x1f, R8 ;  /* 0x0000001fff1a7819 */ /* 0x000fe20000011408 */
[----:B------:R-:W-:Y:S01]  /*18e0*/  IMAD R14, R14, UR6, RZ ;  /* 0x000000060e0e7c24 */ /* 0x000fe2000f8e02ff */
[----:B------:R-:W-:Y:S01]  /*18f0*/  IADD3 R20, PT, PT, R20, 0x8, RZ ;  /* 0x0000000814147810 */ /* 0x000fe20007ffe0ff */
[----:B------:R-:W2:Y:S01]  /*1900*/  LDS R22, [R19+-0x8] ;  /* 0xfffff80013167984 */ /* 0x000ea20000000800 */
[----:B------:R-:W-:Y:S02]  /*1910*/  IMAD R24, R24, UR6, RZ ;  /* 0x0000000618187c24 */ /* 0x000fe4000f8e02ff */
[----:B------:R-:W-:Y:S01]  /*1920*/  IMAD R15, R11, UR7, R14 ;  /* 0x000000070b0f7c24 */ /* 0x000fe2000f8e020e */
[----:B------:R-:W3:Y:S01]  /*1930*/  LDS R21, [R19+-0x4] ;  /* 0xfffffc0013157984 */ /* 0x000ee20000000800 */
[----:B------:R-:W-:-:S02]  /*1940*/  SHF.R.S32.HI R14, RZ, 0x1f, R10 ;  /* 0x0000001fff0e7819 */ /* 0x000fc4000001140a */
[----:B------:R-:W-:Y:S02]  /*1950*/  ISETP.NE.AND P0, PT, R20, RZ, PT ;  /* 0x000000ff1400720c */ /* 0x000fe40003f05270 */
[----:B------:R-:W-:Y:S01]  /*1960*/  IADD3 R17, PT, PT, R17, R15, RZ ;  /* 0x0000000f11117210 */ /* 0x000fe20007ffe0ff */
[----:B------:R-:W-:Y:S01]  /*1970*/  IMAD R15, R14, UR6, RZ ;  /* 0x000000060e0f7c24 */ /* 0x000fe2000f8e02ff */
[----:B------:R-:W-:-:S03]  /*1980*/  IADD3 R11, PT, PT, R11, 0x8, RZ ;  /* 0x000000080b0b7810 */ /* 0x000fc60007ffe0ff */
[C---:B------:R-:W-:Y:S02]  /*1990*/  IMAD R27, R10.reuse, UR7, R15 ;  /* 0x000000070a1b7c24 */ /* 0x040fe4000f8e020f */
[----:B------:R-:W-:-:S04]  /*19a0*/  IMAD.WIDE.U32 R14, R10, UR6, R12 ;  /* 0x000000060a0e7c25 */ /* 0x000fc8000f8e000c */
[----:B------:R-:W-:Y:S02]  /*19b0*/  IMAD.IADD R15, R15, 0x1, R27 ;  /* 0x000000010f0f7824 */ /* 0x000fe400078e021b */
[----:B------:R-:W-:Y:S02]  /*19c0*/  IMAD R27, R9, UR7, R24 ;  /* 0x00000007091b7c24 */ /* 0x000fe4000f8e0218 */
[----:B------:R-:W4:Y:S01]  /*19d0*/  LDS R24, [R19] ;  /* 0x0000000013187984 */ /* 0x000f220000000800 */
[----:B------:R-:W-:-:S03]  /*19e0*/  VIADD R10, R10, 0x8 ;  /* 0x000000080a0a7836 */ /* 0x000fc60000000000 */
[----:B0-----:R0:W-:Y:S04]  /*19f0*/  STG.E desc[UR8][R16.64], R23 ;  /* 0x0000001710007986 */ /* 0x0011e8000c101908 */
[----:B-1----:R1:W-:Y:S04]  /*1a00*/  STG.E desc[UR8][R14.64], R25 ;  /* 0x000000190e007986 */ /* 0x0023e8000c101908 */
[----:B------:R-:W5:Y:S01]  /*1a10*/  LDS R23, [R19+0x4] ;  /* 0x0000040013177984 */ /* 0x000f620000000800 */
[C---:B0-----:R-:W-:Y:S01]  /*1a20*/  IMAD.WIDE.U32 R16, R9.reuse, UR6, R12 ;  /* 0x0000000609107c25 */ /* 0x041fe2000f8e000c */
[----:B------:R-:W-:-:S03]  /*1a30*/  IADD3 R9, PT, PT, R9, 0x8, RZ ;  /* 0x0000000809097810 */ /* 0x000fc60007ffe0ff */
[----:B-1----:R-:W-:Y:S01]  /*1a40*/  IMAD.WIDE.U32 R14, R8, UR6, R12 ;  /* 0x00000006080e7c25 */ /* 0x002fe2000f8e000c */
[----:B------:R-:W-:Y:S02]  /*1a50*/  IADD3 R17, PT, PT, R17, R27, RZ ;  /* 0x0000001b11117210 */ /* 0x000fe40007ffe0ff */
[----:B------:R-:W-:Y:S01]  /*1a60*/  SHF.R.S32.HI R25, RZ, 0x1f, R7 ;  /* 0x0000001fff197819 */ /* 0x000fe20000011407 */
[----:B------:R-:W-:Y:S02]  /*1a70*/  IMAD R27, R26, UR6, RZ ;  /* 0x000000061a1b7c24 */ /* 0x000fe4000f8e02ff */
[----:B--2---:R0:W-:Y:S02]  /*1a80*/  STG.E desc[UR8][R16.64], R22 ;  /* 0x0000001610007986 */ /* 0x0041e4000c101908 */
[C---:B------:R-:W-:Y:S01]  /*1a90*/  IMAD R27, R8.reuse, UR7, R27 ;  /* 0x00000007081b7c24 */ /* 0x040fe2000f8e021b */
[----:B------:R-:W-:Y:S01]  /*1aa0*/  IADD3 R8, PT, PT, R8, 0x8, RZ ;  /* 0x0000000808087810 */ /* 0x000fe20007ffe0ff */
[----:B------:R-:W1:Y:S01]  /*1ab0*/  LDS R22, [R19+0x8] ;  /* 0x0000080013167984 */ /* 0x000e620000000800 */
[----:B------:R-:W-:Y:S01]  /*1ac0*/  IMAD R26, R25, UR6, RZ ;  /* 0x00000006191a7c24 */ /* 0x000fe2000f8e02ff */
[----:B------:R-:W-:-:S02]  /*1ad0*/  SHF.R.S32.HI R25, RZ, 0x1f, R6 ;  /* 0x0000001fff197819 */ /* 0x000fc40000011406 */
[----:B------:R-:W-:Y:S01]  /*1ae0*/  IADD3 R15, PT, PT, R15, R27, RZ ;  /* 0x0000001b0f0f7210 */ /* 0x000fe20007ffe0ff */
[----:B------:R-:W-:Y:S01]  /*1af0*/  IMAD R27, R7, UR7, R26 ;  /* 0x00000007071b7c24 */ /* 0x000fe2000f8e021a */
[----:B------:R-:W-:Y:S01]  /*1b00*/  SHF.R.S32.HI R26, RZ, 0x1f, R4 ;  /* 0x0000001fff1a7819 */ /* 0x000fe20000011404 */
[----:B------:R-:W-:Y:S02]  /*1b10*/  IMAD R25, R25, UR6, RZ ;  /* 0x0000000619197c24 */ /* 0x000fe4000f8e02ff */
[----:B---3--:R2:W-:Y:S01]  /*1b20*/  STG.E desc[UR8][R14.64], R21 ;  /* 0x000000150e007986 */ /* 0x0085e2000c101908 */
[C---:B0-----:R-:W-:Y:S01]  /*1b30*/  IMAD.WIDE.U32 R16, R7.reuse, UR6, R12 ;  /* 0x0000000607107c25 */ /* 0x041fe2000f8e000c */
[----:B------:R-:W-:Y:S02]  /*1b40*/  IADD3 R7, PT, PT, R7, 0x8, RZ ;  /* 0x0000000807077810 */ /* 0x000fe40007ffe0ff */
[----:B------:R0:W3:Y:S01]  /*1b50*/  LDS R21, [R19+0xc] ;  /* 0x00000c0013157984 */ /* 0x0000e20000000800 */
[----:B------:R-:W-:Y:S01]  /*1b60*/  IMAD R25, R6, UR7, R25 ;  /* 0x0000000706197c24 */ /* 0x000fe2000f8e0219 */
[----:B------:R-:W-:Y:S01]  /*1b70*/  IADD3 R17, PT, PT, R17, R27, RZ ;  /* 0x0000001b11117210 */ /* 0x000fe20007ffe0ff */
[----:B------:R-:W-:-:S04]  /*1b80*/  IMAD R27, R26, UR6, RZ ;  /* 0x000000061a1b7c24 */ /* 0x000fc8000f8e02ff */
[----:B----4-:R4:W-:Y:S01]  /*1b90*/  STG.E desc[UR8][R16.64], R24 ;  /* 0x0000001810007986 */ /* 0x0109e2000c101908 */
[----:B--2---:R-:W-:-:S04]  /*1ba0*/  IMAD.WIDE.U32 R14, R6, UR6, R12 ;  /* 0x00000006060e7c25 */ /* 0x004fc8000f8e000c */
[----:B------:R-:W-:Y:S01]  /*1bb0*/  IMAD.IADD R15, R15, 0x1, R25 ;  /* 0x000000010f0f7824 */ /* 0x000fe200078e0219 */
[----:B------:R-:W-:Y:S01]  /*1bc0*/  SHF.R.S32.HI R25, RZ, 0x1f, R18 ;  /* 0x0000001fff197819 */ /* 0x000fe20000011412 */
[C---:B------:R-:W-:Y:S02]  /*1bd0*/  IMAD R27, R4.reuse, UR7, R27 ;  /* 0x00000007041b7c24 */ /* 0x040fe4000f8e021b */
[----:B0-----:R-:W-:Y:S01]  /*1be0*/  VIADD R19, R19, 0x20 ;  /* 0x0000002013137836 */ /* 0x001fe20000000000 */
[----:B-----5:R0:W-:Y:S01]  /*1bf0*/  STG.E desc[UR8][R14.64], R23 ;  /* 0x000000170e007986 */ /* 0x0201e2000c101908 */
[----:B------:R-:W-:Y:S02]  /*1c00*/  IMAD R25, R25, UR6, RZ ;  /* 0x0000000619197c24 */ /* 0x000fe4000f8e02ff */
[C---:B----4-:R-:W-:Y:S01]  /*1c10*/  IMAD.WIDE.U32 R16, R4.reuse, UR6, R12 ;  /* 0x0000000604107c25 */ /* 0x050fe2000f8e000c */
[----:B------:R-:W-:-:S03]  /*1c20*/  IADD3 R4, PT, PT, R4, 0x8, RZ ;  /* 0x0000000804047810 */ /* 0x000fc60007ffe0ff */
[----:B------:R-:W-:Y:S01]  /*1c30*/  IMAD R25, R18, UR7, R25 ;  /* 0x0000000712197c24 */ /* 0x000fe2000f8e0219 */
[----:B------:R-:W-:Y:S01]  /*1c40*/  IADD3 R17, PT, PT, R17, R27, RZ ;  /* 0x0000001b11117210 */ /* 0x000fe20007ffe0ff */
[----:B------:R-:W-:Y:S02]  /*1c50*/  VIADD R6, R6, 0x8 ;  /* 0x0000000806067836 */ /* 0x000fe40000000000 */
[C---:B0-----:R-:W-:Y:S02]  /*1c60*/  IMAD.WIDE.U32 R14, R18.reuse, UR6, R12 ;  /* 0x00000006120e7c25 */ /* 0x041fe4000f8e000c */
[----:B-1----:R0:W-:Y:S01]  /*1c70*/  STG.E desc[UR8][R16.64], R22 ;  /* 0x0000001610007986 */ /* 0x0021e2000c101908 */
[----:B------:R-:W-:Y:S02]  /*1c80*/  IADD3 R18, PT, PT, R18, 0x8, RZ ;  /* 0x0000000812127810 */ /* 0x000fe40007ffe0ff */
[----:B------:R-:W-:-:S05]  /*1c90*/  IADD3 R15, PT, PT, R15, R25, RZ ;  /* 0x000000190f0f7210 */ /* 0x000fca0007ffe0ff */
[----:B---3--:R0:W-:Y:S01]  /*1ca0*/  STG.E desc[UR8][R14.64], R21 ;  /* 0x000000150e007986 */ /* 0x0081e2000c101908 */
[----:B------:R-:W-:Y:S05]  /*1cb0*/  @P0 BRA `(.L_x_52) ;  /* 0xfffffff800f00947 */ /* 0x000fea000383ffff */
[----:B------:R-:W-:Y:S05]  /*1cc0*/  BSYNC.RECONVERGENT B1 ;  /* 0x0000000000017941 */ /* 0x000fea0003800200 */
.L_x_51:
[----:B------:R-:W-:Y:S05]  /*1cd0*/  BSYNC.RECONVERGENT B0 ;  /* 0x0000000000007941 */ /* 0x000fea0003800200 */
.L_x_50:
[----:B------:R-:W-:-:S13]  /*1ce0*/  LOP3.LUT P0, R4, R5, 0x7, RZ, 0xc0, !PT ;  /* 0x0000000705047812 */ /* 0x000fda000780c0ff */
[----:B------:R-:W-:Y:S05]  /*1cf0*/  @!P0 EXIT ;  /* 0x000000000000894d */ /* 0x000fea0003800000 */
[----:B0-----:R-:W0:Y:S01]  /*1d00*/  S2R R9, SR_CTAID.X ;  /* 0x0000000000097919 */ /* 0x001e220000002500 */
[----:B------:R-:W0:Y:S01]  /*1d10*/  LDC.64 R6, c[0x0][0x388] ;  /* 0x0000e200ff067b82 */ /* 0x000e220000000a00 */
[----:B------:R-:W-:Y:S01]  /*1d20*/  ISETP.GE.U32.AND P0, PT, R4, 0x4, PT ;  /* 0x000000040400780c */ /* 0x000fe20003f06070 */
[----:B------:R-:W-:Y:S01]  /*1d30*/  BSSY.RECONVERGENT B0, `(.L_x_53) ;  /* 0x000002c000007945 */ /* 0x000fe20003800200 */
[----:B------:R-:W-:-:S04]  /*1d40*/  LOP3.LUT R16, R5, 0x3, RZ, 0xc0, !PT ;  /* 0x0000000305107812 */ /* 0x000fc800078ec0ff */
[----:B------:R-:W-:Y:S01]  /*1d50*/  ISETP.NE.AND P1, PT, R16, RZ, PT ;  /* 0x000000ff1000720c */ /* 0x000fe20003f25270 */
[----:B0-----:R-:W-:-:S06]  /*1d60*/  IMAD.WIDE.U32 R6, R9, 0x4, R6 ;  /* 0x0000000409067825 */ /* 0x001fcc00078e0006 */
[----:B------:R-:W-:Y:S06]  /*1d70*/  @!P0 BRA `(.L_x_54) ;  /* 0x00000000009c8947 */ /* 0x000fec0003800000 */
[----:B------:R-:W0:Y:S01]  /*1d80*/  S2UR UR5, SR_CgaCtaId ;  /* 0x00000000000579c3 */ /* 0x000e220000008800 */
[----:B------:R-:W-:Y:S01]  /*1d90*/  UMOV UR4, 0x400 ;  /* 0x0000040000047882 */ /* 0x000fe20000000000 */
[----:B------:R-:W-:Y:S02]  /*1da0*/  IADD3 R4, PT, PT, R3, R0, RZ ;  /* 0x0000000003047210 */ /* 0x000fe40007ffe0ff */
[C---:B------:R-:W-:Y:S02]  /*1db0*/  IADD3 R13, PT, PT, R0.reuse, R2, RZ ;  /* 0x00000002000d7210 */ /* 0x040fe40007ffe0ff */
[----:B------:R-:W-:Y:S02]  /*1dc0*/  IADD3 R0, PT, PT, R0, 0x4, RZ ;  /* 0x0000000400007810 */ /* 0x000fe40007ffe0ff */
[----:B------:R-:W-:Y:S01]  /*1dd0*/  SHF.R.S32.HI R10, RZ, 0x1f, R13 ;  /* 0x0000001fff0a7819 */ /* 0x000fe2000001140d */
[C---:B------:R-:W-:Y:S01]  /*1de0*/  VIADD R11, R13.reuse, 0x2 ;  /* 0x000000020d0b7836 */ /* 0x040fe20000000000 */
[----:B------:R-:W-:-:S02]  /*1df0*/  IADD3 R15, PT, PT, R13, 0x1, RZ ;  /* 0x000000010d0f7810 */ /* 0x000fc40007ffe0ff */
[----:B------:R-:W-:Y:S02]  /*1e00*/  IADD3 R9, PT, PT, R13, 0x3, RZ ;  /* 0x000000030d097810 */ /* 0x000fe40007ffe0ff */
[----:B------:R-:W-:Y:S02]  /*1e10*/  SHF.R.S32.HI R14, RZ, 0x1f, R11 ;  /* 0x0000001fff0e7819 */ /* 0x000fe4000001140b */
[----:B------:R-:W-:Y:S01]  /*1e20*/  SHF.R.S32.HI R18, RZ, 0x1f, R9 ;  /* 0x0000001fff127819 */ /* 0x000fe20000011409 */
[----:B0-----:R-:W-:-:S06]  /*1e30*/  ULEA UR4, UR5, UR4, 0x18 ;  /* 0x0000000405047291 */ /* 0x001fcc000f8ec0ff */
[----:B------:R-:W-:-:S05]  /*1e40*/  LEA R8, R4, UR4, 0x2 ;  /* 0x0000000404087c11 */ /* 0x000fca000f8e10ff */
[----:B------:R-:W0:Y:S01]  /*1e50*/  LDS R21, [R8] ;  /* 0x0000000008157984 */ /* 0x000e220000000800 */
[----:B------:R-:W1:Y:S03]  /*1e60*/  LDCU.64 UR4, c[0x0][0x398] ;  /* 0x00007300ff0477ac */ /* 0x000e660008000a00 */
[----:B------:R-:W2:Y:S04]  /*1e70*/  LDS R19, [R8+0x4] ;  /* 0x0000040008137984 */ /* 0x000ea80000000800 */
[----:B------:R-:W3:Y:S04]  /*1e80*/  LDS R17, [R8+0x8] ;  /* 0x0000080008117984 */ /* 0x000ee80000000800 */
[----:B------:R4:W5:Y:S01]  /*1e90*/  LDS R4, [R8+0xc] ;  /* 0x00000c0008047984 */ /* 0x0009620000000800 */
[----:B-1----:R-:W-:Y:S01]  /*1ea0*/  IMAD R12, R10, UR4, RZ ;  /* 0x000000040a0c7c24 */ /* 0x002fe2000f8e02ff */
[----:B------:R-:W-:Y:S01]  /*1eb0*/  SHF.R.S32.HI R10, RZ, 0x1f, R15 ;  /* 0x0000001fff0a7819 */ /* 0x000fe2000001140f */
[----:B----4-:R-:W-:-:S02]  /*1ec0*/  IMAD R8, R14, UR4, RZ ;  /* 0x000000040e087c24 */ /* 0x010fc4000f8e02ff */
[----:B------:R-:W-:Y:S02]  /*1ed0*/  IMAD R18, R18, UR4, RZ ;  /* 0x0000000412127c24 */ /* 0x000fe4000f8e02ff */
[----:B------:R-:W-:Y:S02]  /*1ee0*/  IMAD R10, R10, UR4, RZ ;  /* 0x000000040a0a7c24 */ /* 0x000fe4000f8e02ff */
[C---:B------:R-:W-:Y:S02]  /*1ef0*/  IMAD R25, R13.reuse, UR5, R12 ;  /* 0x000000050d197c24 */ /* 0x040fe4000f8e020c */
[----:B------:R-:W-:-:S04]  /*1f00*/  IMAD.WIDE.U32 R12, R13, UR4, R6 ;  /* 0x000000040d0c7c25 */ /* 0x000fc8000f8e0006 */
[----:B------:R-:W-:Y:S01]  /*1f10*/  IMAD R27, R15, UR5, R10 ;  /* 0x000000050f1b7c24 */ /* 0x000fe2000f8e020a */
[----:B------:R-:W-:Y:S01]  /*1f20*/  IADD3 R13, PT, PT, R13, R25, RZ ;  /* 0x000000190d0d7210 */ /* 0x000fe20007ffe0ff */
[----:B------:R-:W-:-:S04]  /*1f30*/  IMAD.WIDE.U32 R14, R15, UR4, R6 ;  /* 0x000000040f0e7c25 */ /* 0x000fc8000f8e0006 */
[----:B------:R-:W-:Y:S01]  /*1f40*/  IMAD R29, R11, UR5, R8 ;  /* 0x000000050b1d7c24 */ /* 0x000fe2000f8e0208 */
[----:B------:R-:W-:Y:S01]  /*1f50*/  IADD3 R15, PT, PT, R15, R27, RZ ;  /* 0x0000001b0f0f7210 */ /* 0x000fe20007ffe0ff */
[----:B------:R-:W-:Y:S01]  /*1f60*/  IMAD R23, R9, UR5, R18 ;  /* 0x0000000509177c24 */ /* 0x000fe2000f8e0212 */
[----:B0-----:R0:W-:Y:S01]  /*1f70*/  STG.E desc[UR8][R12.64], R21 ;  /* 0x000000150c007986 */ /* 0x0011e2000c101908 */
[----:B------:R-:W-:-:S03]  /*1f80*/  IMAD.WIDE.U32 R10, R11, UR4, R6 ;  /* 0x000000040b0a7c25 */ /* 0x000fc6000f8e0006 */
[----:B--2---:R0:W-:Y:S01]  /*1f90*/  STG.E desc[UR8][R14.64], R19 ;  /* 0x000000130e007986 */ /* 0x0041e2000c101908 */
[----:B------:R-:W-:-:S04]  /*1fa0*/  IMAD.WIDE.U32 R8, R9, UR4, R6 ;  /* 0x0000000409087c25 */ /* 0x000fc8000f8e0006 */
[----:B------:R-:W-:Y:S01]  /*1fb0*/  IMAD.IADD R11, R11, 0x1, R29 ;  /* 0x000000010b0b7824 */ /* 0x000fe200078e021d */
[----:B------:R-:W-:-:S04]  /*1fc0*/  IADD3 R9, PT, PT, R9, R23, RZ ;  /* 0x0000001709097210 */ /* 0x000fc80007ffe0ff */
[----:B---3--:R0:W-:Y:S04]  /*1fd0*/  STG.E desc[UR8][R10.64], R17 ;  /* 0x000000110a007986 */ /* 0x0081e8000c101908 */
[----:B-----5:R0:W-:Y:S02]  /*1fe0*/  STG.E desc[UR8][R8.64], R4 ;  /* 0x0000000408007986 */ /* 0x0201e4000c101908 */
.L_x_54:
[----:B------:R-:W-:Y:S05]  /*1ff0*/  BSYNC.RECONVERGENT B0 ;  /* 0x0000000000007941 */ /* 0x000fea0003800200 */
.L_x_53:
[----:B------:R-:W-:Y:S05]  /*2000*/  @!P1 EXIT ;  /* 0x000000000000994d */ /* 0x000fea0003800000 */
[----:B------:R-:W-:Y:S01]  /*2010*/  ISETP.NE.AND P0, PT, R16, 0x1, PT ;  /* 0x000000011000780c */ /* 0x000fe20003f05270 */
[----:B------:R-:W-:Y:S01]  /*2020*/  BSSY.RECONVERGENT B0, `(.L_x_55) ;  /* 0x000001b000007945 */ /* 0x000fe20003800200 */
[----:B------:R-:W-:-:S04]  /*2030*/  LOP3.LUT R5, R5, 0x1, RZ, 0xc0, !PT ;  /* 0x0000000105057812 */ /* 0x000fc800078ec0ff */
[----:B------:R-:W-:-:S07]  /*2040*/  ISETP.NE.U32.AND P1, PT, R5, 0x1, PT ;  /* 0x000000010500780c */ /* 0x000fce0003f25070 */
[----:B------:R-:W-:Y:S06]  /*2050*/  @!P0 BRA `(.L_x_56) ;  /* 0x00000000005c8947 */ /* 0x000fec0003800000 */
[----:B------:R-:W1:Y:S01]  /*2060*/  S2UR UR5, SR_CgaCtaId ;  /* 0x00000000000579c3 */ /* 0x000e620000008800 */
[----:B------:R-:W-:Y:S01]  /*2070*/  UMOV UR4, 0x400 ;  /* 0x0000040000047882 */ /* 0x000fe20000000000 */
[----:B0-----:R-:W-:Y:S01]  /*2080*/  IADD3 R4, PT, PT, R3, R0, RZ ;  /* 0x0000000003047210 */ /* 0x001fe20007ffe0ff */
[C---:B------:R-:W-:Y:S02]  /*2090*/  IMAD.IADD R5, R0.reuse, 0x1, R2 ;  /* 0x0000000100057824 */ /* 0x040fe400078e0202 */
[----:B------:R-:W-:-:S03]  /*20a0*/  VIADD R0, R0, 0x2 ;  /* 0x0000000200007836 */ /* 0x000fc60000000000 */
[----:B------:R-:W-:-:S04]  /*20b0*/  IADD3 R9, PT, PT, R5, 0x1, RZ ;  /* 0x0000000105097810 */ /* 0x000fc80007ffe0ff */
[----:B------:R-:W-:Y:S01]  /*20c0*/  SHF.R.S32.HI R10, RZ, 0x1f, R9 ;  /* 0x0000001fff0a7819 */ /* 0x000fe20000011409 */
[----:B-1----:R-:W-:-:S06]  /*20d0*/  ULEA UR4, UR5, UR4, 0x18 ;  /* 0x0000000405047291 */ /* 0x002fcc000f8ec0ff */
[----:B------:R-:W-:Y:S02]  /*20e0*/  LEA R8, R4, UR4, 0x2 ;  /* 0x0000000404087c11 */ /* 0x000fe4000f8e10ff */
[----:B------:R-:W-:-:S03]  /*20f0*/  SHF.R.S32.HI R4, RZ, 0x1f, R5 ;  /* 0x0000001fff047819 */ /* 0x000fc60000011405 */
[----:B------:R-:W0:Y:S01]  /*2100*/  LDS R11, [R8] ;  /* 0x00000000080b7984 */ /* 0x000e220000000800 */
[----:B------:R-:W1:Y:S03]  /*2110*/  LDCU.64 UR4, c[0x0][0x398] ;  /* 0x00007300ff0477ac */ /* 0x000e660008000a00 */
[----:B------:R2:W3:Y:S01]  /*2120*/  LDS R15, [R8+0x4] ;  /* 0x00000400080f7984 */ /* 0x0004e20000000800 */
[----:B-1----:R-:W-:Y:S02]  /*2130*/  IMAD R4, R4, UR4, RZ ;  /* 0x0000000404047c24 */ /* 0x002fe4000f8e02ff */
[----:B------:R-:W-:Y:S02]  /*2140*/  IMAD R10, R10, UR4, RZ ;  /* 0x000000040a0a7c24 */ /* 0x000fe4000f8e02ff */
[C---:B------:R-:W-:Y:S02]  /*2150*/  IMAD R13, R5.reuse, UR5, R4 ;  /* 0x00000005050d7c24 */ /* 0x040fe4000f8e0204 */
[----:B------:R-:W-:-:S04]  /*2160*/  IMAD.WIDE.U32 R4, R5, UR4, R6 ;  /* 0x0000000405047c25 */ /* 0x000fc8000f8e0006 */
[----:B------:R-:W-:Y:S01]  /*2170*/  IMAD R17, R9, UR5, R10 ;  /* 0x0000000509117c24 */ /* 0x000fe2000f8e020a */
[----:B------:R-:W-:Y:S01]  /*2180*/  IADD3 R5, PT, PT, R5, R13, RZ ;  /* 0x0000000d05057210 */ /* 0x000fe20007ffe0ff */
[----:B--2---:R-:W-:-:S05]  /*2190*/  IMAD.WIDE.U32 R8, R9, UR4, R6 ;  /* 0x0000000409087c25 */ /* 0x004fca000f8e0006 */
[----:B------:R-:W-:Y:S01]  /*21a0*/  IADD3 R9, PT, PT, R9, R17, RZ ;  /* 0x0000001109097210 */ /* 0x000fe20007ffe0ff */
[----:B0-----:R1:W-:Y:S04]  /*21b0*/  STG.E desc[UR8][R4.64], R11 ;  /* 0x0000000b04007986 */ /* 0x0013e8000c101908 */
[----:B---3--:R1:W-:Y:S02]  /*21c0*/  STG.E desc[UR8][R8.64], R15 ;  /* 0x0000000f08007986 */ /* 0x0083e4000c101908 */
.L_x_56:
[----:B------:R-:W-:Y:S05]  /*21d0*/  BSYNC.RECONVERGENT B0 ;  /* 0x0000000000007941 */ /* 0x000fea0003800200 */
.L_x_55:
[----:B------:R-:W-:Y:S05]  /*21e0*/  @P1 EXIT ;  /* 0x000000000000194d */ /* 0x000fea0003800000 */
[----:B------:R-:W2:Y:S01]  /*21f0*/  S2UR UR5, SR_CgaCtaId ;  /* 0x00000000000579c3 */ /* 0x000ea20000008800 */
[----:B------:R-:W-:Y:S01]  /*2200*/  UMOV UR4, 0x400 ;  /* 0x0000040000047882 */ /* 0x000fe20000000000 */
[----:B------:R-:W-:Y:S01]  /*2210*/  IADD3 R3, PT, PT, R3, R0, RZ ;  /* 0x0000000003037210 */ /* 0x000fe20007ffe0ff */
[----:B--2---:R-:W-:-:S06]  /*2220*/  ULEA UR4, UR5, UR4, 0x18 ;  /* 0x0000000405047291 */ /* 0x004fcc000f8ec0ff */
[----:B01----:R-:W-:Y:S02]  /*2230*/  LEA R4, R3, UR4, 0x2 ;  /* 0x0000000403047c11 */ /* 0x003fe4000f8e10ff */
[----:B------:R-:W-:-:S03]  /*2240*/  IADD3 R3, PT, PT, R0, R2, RZ ;  /* 0x0000000200037210 */ /* 0x000fc60007ffe0ff */
[----:B------:R-:W0:Y:S01]  /*2250*/  LDS R5, [R4] ;  /* 0x0000000004057984 */ /* 0x000e220000000800 */
[----:B------:R-:W1:Y:S01]  /*2260*/  LDCU.64 UR4, c[0x0][0x398] ;  /* 0x00007300ff0477ac */ /* 0x000e620008000a00 */
[----:B------:R-:W-:-:S05]  /*2270*/  SHF.R.S32.HI R0, RZ, 0x1f, R3 ;  /* 0x0000001fff007819 */ /* 0x000fca0000011403 */
[----:B-1----:R-:W-:Y:S02]  /*2280*/  IMAD R0, R0, UR4, RZ ;  /* 0x0000000400007c24 */ /* 0x002fe4000f8e02ff */
[----:B------:R-:W-:-:S04]  /*2290*/  IMAD.WIDE.U32 R6, R3, UR4, R6 ;  /* 0x0000000403067c25 */ /* 0x000fc8000f8e0006 */
[----:B------:R-:W-:-:S05]  /*22a0*/  IMAD R3, R3, UR5, R0 ;  /* 0x0000000503037c24 */ /* 0x000fca000f8e0200 */
[----:B------:R-:W-:-:S05]  /*22b0*/  IADD3 R7, PT, PT, R7, R3, RZ ;  /* 0x0000000307077210 */ /* 0x000fca0007ffe0ff */
[----:B0-----:R-:W-:Y:S01]  /*22c0*/  STG.E desc[UR8][R6.64], R5 ;  /* 0x0000000506007986 */ /* 0x001fe2000c101908 */
[----:B------:R-:W-:Y:S05]  /*22d0*/  EXIT ;  /* 0x000000000000794d */ /* 0x000fea0003800000 */
.L_x_57:
        /* <DEDUP_REMOVED lines=10> */
.L_x_64:


//--------------------- .nv.shared._Z12computeNormsPfmS_S_iiii --------------------------
	.section	.nv.shared._Z12computeNormsPfmS_S_iiii,"aw",@nobits
	.sectionflags	@""
	.align	16
	.zero		1024


//--------------------- .nv.shared.reserved.0     --------------------------
	.section	.nv.shared.reserved.0,"aw",@nobits
	.weak		__nv_reservedSMEM_offset_0_alias
	.size		__nv_reservedSMEM_offset_0_alias, 0, 64
	.other		__nv_reservedSMEM_offset_0_alias,@"STO_CUDA_RESERVED_SHARED STV_DEFAULT"
__nv_reservedSMEM_offset_0_alias:
	.zero		0
	.zero		64


//--------------------- .nv.shared._Z22computeVarianceSquaresPfmS_iiii --------------------------
	.section	.nv.shared._Z22computeVarianceSquaresPfmS_iiii,"aw",@nobits
	.sectionflags	@""
	.align	16
	.zero		1024


//--------------------- .nv.shared._Z16computeFinalSumsPfmiiiiS_ --------------------------
	.section	.nv.shared._Z16computeFinalSumsPfmiiiiS_,"aw",@nobits
	.sectionflags	@""
	.align	16
	.zero		1024


//--------------------- .nv.shared._Z11computeSumsPfS_mmiiiii --------------------------
	.section	.nv.shared._Z11computeSumsPfS_mmiiiii,"aw",@nobits
	.sectionflags	@""
	.align	16
	.zero		1024


//--------------------- .nv.constant0._Z12computeNormsPfmS_S_iiii --------------------------
	.section	.nv.constant0._Z12computeNormsPfmS_S_iiii,"a",@progbits
	.sectionflags	@""
	.align	4
.nv.constant0._Z12computeNormsPfmS_S_iiii:
	.zero		944


//--------------------- .nv.constant0._Z22computeVarianceSquaresPfmS_iiii --------------------------
	.section	.nv.constant0._Z22computeVarianceSquaresPfmS_iiii,"a",@progbits
	.sectionflags	@""
	.align	4
.nv.constant0._Z22computeVarianceSquaresPfmS_iiii:
	.zero		936


//--------------------- .nv.constant0._Z16computeFinalSumsPfmiiiiS_ --------------------------
	.section	.nv.constant0._Z16computeFinalSumsPfmiiiiS_,"a",@progbits
	.sectionflags	@""
	.align	4
.nv.constant0._Z16computeFinalSumsPfmiiiiS_:
	.zero		936


//--------------------- .nv.constant0._Z11computeSumsPfS_mmiiiii --------------------------
	.section	.nv.constant0._Z11computeSumsPfS_mmiiiii,"a",@progbits
	.sectionflags	@""
	.align	4
.nv.constant0._Z11computeSumsPfS_mmiiiii:
	.zero		948


//--------------------- SYMBOLS --------------------------

	.type		.nv.reservedSmem.offset0,@object
	.size		.nv.reservedSmem.offset0,0x4
	.type		.nv.reservedSmem.cap,@object
	.size		.nv.reservedSmem.cap,0x4
